//
// Generated by NVIDIA NVVM Compiler
//
// Compiler Build ID: CL-36424714
// Cuda compilation tools, release 13.0, V13.0.88
// Based on NVVM 20.0.0
//

.version 9.0
.target sm_100
.address_size 64

	// .globl	_Z20transformacao_linearPdS_S_iii

.visible .entry _Z20transformacao_linearPdS_S_iii(
	.param .u64 .ptr .align 1 _Z20transformacao_linearPdS_S_iii_param_0,
	.param .u64 .ptr .align 1 _Z20transformacao_linearPdS_S_iii_param_1,
	.param .u64 .ptr .align 1 _Z20transformacao_linearPdS_S_iii_param_2,
	.param .u32 _Z20transformacao_linearPdS_S_iii_param_3,
	.param .u32 _Z20transformacao_linearPdS_S_iii_param_4,
	.param .u32 _Z20transformacao_linearPdS_S_iii_param_5
)
{
	.reg .pred 	%p<13>;
	.reg .b32 	%r<50>;
	.reg .b64 	%rd<43>;
	.reg .b64 	%fd<112>;

	ld.param.u64 	%rd11, [_Z20transformacao_linearPdS_S_iii_param_0];
	ld.param.u64 	%rd12, [_Z20transformacao_linearPdS_S_iii_param_1];
	ld.param.u64 	%rd10, [_Z20transformacao_linearPdS_S_iii_param_2];
	ld.param.u32 	%r27, [_Z20transformacao_linearPdS_S_iii_param_3];
	ld.param.u32 	%r25, [_Z20transformacao_linearPdS_S_iii_param_4];
	ld.param.u32 	%r28, [_Z20transformacao_linearPdS_S_iii_param_5];
	cvta.to.global.u64 	%rd1, %rd12;
	cvta.to.global.u64 	%rd2, %rd11;
	mov.u32 	%r29, %tid.x;
	mov.u32 	%r30, %ntid.x;
	mov.u32 	%r31, %ctaid.x;
	mad.lo.s32 	%r1, %r30, %r31, %r29;
	mov.u32 	%r32, %tid.y;
	mov.u32 	%r33, %ntid.y;
	mov.u32 	%r34, %ctaid.y;
	mad.lo.s32 	%r35, %r33, %r34, %r32;
	setp.ge.s32 	%p1, %r1, %r27;
	setp.ge.s32 	%p2, %r35, %r28;
	or.pred  	%p3, %p1, %p2;
	@%p3 bra 	$L__BB0_15;
	setp.lt.s32 	%p4, %r25, 1;
	mov.f64 	%fd111, 0d0000000000000000;
	@%p4 bra 	$L__BB0_14;
	mul.lo.s32 	%r3, %r25, %r35;
	mul.lo.s32 	%r4, %r25, %r1;
	and.b32  	%r5, %r25, 15;
	setp.lt.u32 	%p5, %r25, 16;
	mov.f64 	%fd111, 0d0000000000000000;
	mov.b32 	%r46, 0;
	@%p5 bra 	$L__BB0_5;
	and.b32  	%r46, %r25, 2147483632;
	neg.s32 	%r44, %r46;
	mul.wide.u32 	%rd13, %r3, 8;
	add.s64 	%rd14, %rd13, %rd2;
	add.s64 	%rd41, %rd14, 64;
	add.s64 	%rd4, %rd1, 64;
	mov.f64 	%fd111, 0d0000000000000000;
	mov.u32 	%r43, %r4;
$L__BB0_4:
	.pragma "nounroll";
	mul.wide.s32 	%rd15, %r43, 8;
	add.s64 	%rd16, %rd4, %rd15;
	ld.global.f64 	%fd18, [%rd41+-64];
	ld.global.f64 	%fd19, [%rd16+-64];
	fma.rn.f64 	%fd20, %fd18, %fd19, %fd111;
	ld.global.f64 	%fd21, [%rd41+-56];
	ld.global.f64 	%fd22, [%rd16+-56];
	fma.rn.f64 	%fd23, %fd21, %fd22, %fd20;
	ld.global.f64 	%fd24, [%rd41+-48];
	ld.global.f64 	%fd25, [%rd16+-48];
	fma.rn.f64 	%fd26, %fd24, %fd25, %fd23;
	ld.global.f64 	%fd27, [%rd41+-40];
	ld.global.f64 	%fd28, [%rd16+-40];
	fma.rn.f64 	%fd29, %fd27, %fd28, %fd26;
	ld.global.f64 	%fd30, [%rd41+-32];
	ld.global.f64 	%fd31, [%rd16+-32];
	fma.rn.f64 	%fd32, %fd30, %fd31, %fd29;
	ld.global.f64 	%fd33, [%rd41+-24];
	ld.global.f64 	%fd34, [%rd16+-24];
	fma.rn.f64 	%fd35, %fd33, %fd34, %fd32;
	ld.global.f64 	%fd36, [%rd41+-16];
	ld.global.f64 	%fd37, [%rd16+-16];
	fma.rn.f64 	%fd38, %fd36, %fd37, %fd35;
	ld.global.f64 	%fd39, [%rd41+-8];
	ld.global.f64 	%fd40, [%rd16+-8];
	fma.rn.f64 	%fd41, %fd39, %fd40, %fd38;
	ld.global.f64 	%fd42, [%rd41];
	ld.global.f64 	%fd43, [%rd16];
	fma.rn.f64 	%fd44, %fd42, %fd43, %fd41;
	ld.global.f64 	%fd45, [%rd41+8];
	ld.global.f64 	%fd46, [%rd16+8];
	fma.rn.f64 	%fd47, %fd45, %fd46, %fd44;
	ld.global.f64 	%fd48, [%rd41+16];
	ld.global.f64 	%fd49, [%rd16+16];
	fma.rn.f64 	%fd50, %fd48, %fd49, %fd47;
	ld.global.f64 	%fd51, [%rd41+24];
	ld.global.f64 	%fd52, [%rd16+24];
	fma.rn.f64 	%fd53, %fd51, %fd52, %fd50;
	ld.global.f64 	%fd54, [%rd41+32];
	ld.global.f64 	%fd55, [%rd16+32];
	fma.rn.f64 	%fd56, %fd54, %fd55, %fd53;
	ld.global.f64 	%fd57, [%rd41+40];
	ld.global.f64 	%fd58, [%rd16+40];
	fma.rn.f64 	%fd59, %fd57, %fd58, %fd56;
	ld.global.f64 	%fd60, [%rd41+48];
	ld.global.f64 	%fd61, [%rd16+48];
	fma.rn.f64 	%fd62, %fd60, %fd61, %fd59;
	ld.global.f64 	%fd63, [%rd41+56];
	ld.global.f64 	%fd64, [%rd16+56];
	fma.rn.f64 	%fd111, %fd63, %fd64, %fd62;
	add.s32 	%r44, %r44, 16;
	add.s64 	%rd41, %rd41, 128;
	add.s32 	%r43, %r43, 16;
	setp.ne.s32 	%p6, %r44, 0;
	@%p6 bra 	$L__BB0_4;
$L__BB0_5:
	setp.eq.s32 	%p7, %r5, 0;
	@%p7 bra 	$L__BB0_14;
	and.b32  	%r13, %r25, 7;
	setp.lt.u32 	%p8, %r5, 8;
	@%p8 bra 	$L__BB0_8;
	add.s32 	%r37, %r46, %r3;
	mul.wide.u32 	%rd17, %r37, 8;
	add.s64 	%rd18, %rd2, %rd17;
	ld.global.f64 	%fd66, [%rd18];
	add.s32 	%r38, %r46, %r4;
	mul.wide.s32 	%rd19, %r38, 8;
	add.s64 	%rd20, %rd1, %rd19;
	ld.global.f64 	%fd67, [%rd20];
	fma.rn.f64 	%fd68, %fd66, %fd67, %fd111;
	cvt.u64.u32 	%rd21, %r3;
	cvt.u64.u32 	%rd22, %r46;
	add.s64 	%rd23, %rd22, %rd21;
	shl.b64 	%rd24, %rd23, 3;
	add.s64 	%rd25, %rd2, %rd24;
	ld.global.f64 	%fd69, [%rd25+8];
	ld.global.f64 	%fd70, [%rd20+8];
	fma.rn.f64 	%fd71, %fd69, %fd70, %fd68;
	ld.global.f64 	%fd72, [%rd25+16];
	ld.global.f64 	%fd73, [%rd20+16];
	fma.rn.f64 	%fd74, %fd72, %fd73, %fd71;
	ld.global.f64 	%fd75, [%rd25+24];
	ld.global.f64 	%fd76, [%rd20+24];
	fma.rn.f64 	%fd77, %fd75, %fd76, %fd74;
	ld.global.f64 	%fd78, [%rd25+32];
	ld.global.f64 	%fd79, [%rd20+32];
	fma.rn.f64 	%fd80, %fd78, %fd79, %fd77;
	ld.global.f64 	%fd81, [%rd25+40];
	ld.global.f64 	%fd82, [%rd20+40];
	fma.rn.f64 	%fd83, %fd81, %fd82, %fd80;
	ld.global.f64 	%fd84, [%rd25+48];
	ld.global.f64 	%fd85, [%rd20+48];
	fma.rn.f64 	%fd86, %fd84, %fd85, %fd83;
	ld.global.f64 	%fd87, [%rd25+56];
	ld.global.f64 	%fd88, [%rd20+56];
	fma.rn.f64 	%fd111, %fd87, %fd88, %fd86;
	add.s32 	%r46, %r46, 8;
$L__BB0_8:
	setp.eq.s32 	%p9, %r13, 0;
	@%p9 bra 	$L__BB0_14;
	and.b32  	%r16, %r25, 3;
	setp.lt.u32 	%p10, %r13, 4;
	@%p10 bra 	$L__BB0_11;
	add.s32 	%r39, %r46, %r3;
	mul.wide.u32 	%rd26, %r39, 8;
	add.s64 	%rd27, %rd2, %rd26;
	ld.global.f64 	%fd90, [%rd27];
	add.s32 	%r40, %r46, %r4;
	mul.wide.s32 	%rd28, %r40, 8;
	add.s64 	%rd29, %rd1, %rd28;
	ld.global.f64 	%fd91, [%rd29];
	fma.rn.f64 	%fd92, %fd90, %fd91, %fd111;
	cvt.u64.u32 	%rd30, %r3;
	cvt.u64.u32 	%rd31, %r46;
	add.s64 	%rd32, %rd31, %rd30;
	shl.b64 	%rd33, %rd32, 3;
	add.s64 	%rd34, %rd2, %rd33;
	ld.global.f64 	%fd93, [%rd34+8];
	ld.global.f64 	%fd94, [%rd29+8];
	fma.rn.f64 	%fd95, %fd93, %fd94, %fd92;
	ld.global.f64 	%fd96, [%rd34+16];
	ld.global.f64 	%fd97, [%rd29+16];
	fma.rn.f64 	%fd98, %fd96, %fd97, %fd95;
	ld.global.f64 	%fd99, [%rd34+24];
	ld.global.f64 	%fd100, [%rd29+24];
	fma.rn.f64 	%fd111, %fd99, %fd100, %fd98;
	add.s32 	%r46, %r46, 4;
$L__BB0_11:
	setp.eq.s32 	%p11, %r16, 0;
	@%p11 bra 	$L__BB0_14;
	add.s32 	%r49, %r46, %r4;
	add.s32 	%r41, %r46, %r3;
	mul.wide.u32 	%rd35, %r41, 8;
	add.s64 	%rd42, %rd2, %rd35;
	neg.s32 	%r48, %r16;
$L__BB0_13:
	.pragma "nounroll";
	mul.wide.s32 	%rd36, %r49, 8;
	add.s64 	%rd37, %rd1, %rd36;
	ld.global.f64 	%fd101, [%rd42];
	ld.global.f64 	%fd102, [%rd37];
	fma.rn.f64 	%fd111, %fd101, %fd102, %fd111;
	add.s32 	%r49, %r49, 1;
	add.s64 	%rd42, %rd42, 8;
	add.s32 	%r48, %r48, 1;
	setp.ne.s32 	%p12, %r48, 0;
	@%p12 bra 	$L__BB0_13;
$L__BB0_14:
	mad.lo.s32 	%r42, %r28, %r1, %r35;
	cvta.to.global.u64 	%rd38, %rd10;
	mul.wide.s32 	%rd39, %r42, 8;
	add.s64 	%rd40, %rd38, %rd39;
	st.global.f64 	[%rd40], %fd111;
$L__BB0_15:
	ret;

}
	// .globl	_Z8transporPdS_ii
.visible .entry _Z8transporPdS_ii(
	.param .u64 .ptr .align 1 _Z8transporPdS_ii_param_0,
	.param .u64 .ptr .align 1 _Z8transporPdS_ii_param_1,
	.param .u32 _Z8transporPdS_ii_param_2,
	.param .u32 _Z8transporPdS_ii_param_3
)
{
	.reg .pred 	%p<4>;
	.reg .b32 	%r<15>;
	.reg .b64 	%rd<9>;
	.reg .b64 	%fd<2>;

	ld.param.u64 	%rd1, [_Z8transporPdS_ii_param_0];
	ld.param.u64 	%rd2, [_Z8transporPdS_ii_param_1];
	ld.param.u32 	%r3, [_Z8transporPdS_ii_param_2];
	ld.param.u32 	%r5, [_Z8transporPdS_ii_param_3];
	mov.u32 	%r6, %tid.x;
	mov.u32 	%r7, %ntid.x;
	mov.u32 	%r8, %ctaid.x;
	mad.lo.s32 	%r1, %r7, %r8, %r6;
	mov.u32 	%r9, %tid.y;
	mov.u32 	%r10, %ntid.y;
	mov.u32 	%r11, %ctaid.y;
	mad.lo.s32 	%r12, %r10, %r11, %r9;
	setp.ge.s32 	%p1, %r1, %r3;
	setp.ge.s32 	%p2, %r12, %r5;
	or.pred  	%p3, %p1, %p2;
	@%p3 bra 	$L__BB1_2;
	cvta.to.global.u64 	%rd3, %rd1;
	cvta.to.global.u64 	%rd4, %rd2;
	mad.lo.s32 	%r13, %r5, %r1, %r12;
	mul.wide.s32 	%rd5, %r13, 8;
	add.s64 	%rd6, %rd3, %rd5;
	ld.global.f64 	%fd1, [%rd6];
	mad.lo.s32 	%r14, %r3, %r12, %r1;
	mul.wide.s32 	%rd7, %r14, 8;
	add.s64 	%rd8, %rd4, %rd7;
	st.global.f64 	[%rd8], %fd1;
$L__BB1_2:
	ret;

}
	// .globl	_Z22primeira_multiplicacaoPdS_S_iiid
.visible .entry _Z22primeira_multiplicacaoPdS_S_iiid(
	.param .u64 .ptr .align 1 _Z22primeira_multiplicacaoPdS_S_iiid_param_0,
	.param .u64 .ptr .align 1 _Z22primeira_multiplicacaoPdS_S_iiid_param_1,
	.param .u64 .ptr .align 1 _Z22primeira_multiplicacaoPdS_S_iiid_param_2,
	.param .u32 _Z22primeira_multiplicacaoPdS_S_iiid_param_3,
	.param .u32 _Z22primeira_multiplicacaoPdS_S_iiid_param_4,
	.param .u32 _Z22primeira_multiplicacaoPdS_S_iiid_param_5,
	.param .f64 _Z22primeira_multiplicacaoPdS_S_iiid_param_6
)
{
	.reg .pred 	%p<14>;
	.reg .b32 	%r<44>;
	.reg .b64 	%rd<56>;
	.reg .b64 	%fd<70>;

	ld.param.u64 	%rd7, [_Z22primeira_multiplicacaoPdS_S_iiid_param_0];
	ld.param.u64 	%rd8, [_Z22primeira_multiplicacaoPdS_S_iiid_param_1];
	ld.param.u64 	%rd9, [_Z22primeira_multiplicacaoPdS_S_iiid_param_2];
	ld.param.u32 	%r20, [_Z22primeira_multiplicacaoPdS_S_iiid_param_3];
	ld.param.u32 	%r18, [_Z22primeira_multiplicacaoPdS_S_iiid_param_4];
	ld.param.u32 	%r19, [_Z22primeira_multiplicacaoPdS_S_iiid_param_5];
	ld.param.f64 	%fd13, [_Z22primeira_multiplicacaoPdS_S_iiid_param_6];
	cvta.to.global.u64 	%rd1, %rd8;
	cvta.to.global.u64 	%rd2, %rd7;
	cvta.to.global.u64 	%rd3, %rd9;
	mov.u32 	%r22, %tid.x;
	mov.u32 	%r23, %ntid.x;
	mov.u32 	%r24, %ctaid.x;
	mad.lo.s32 	%r1, %r23, %r24, %r22;
	mov.u32 	%r25, %tid.y;
	mov.u32 	%r26, %ntid.y;
	mov.u32 	%r27, %ctaid.y;
	mad.lo.s32 	%r28, %r26, %r27, %r25;
	setp.ge.s32 	%p1, %r1, %r18;
	setp.ge.s32 	%p2, %r28, %r20;
	or.pred  	%p3, %p1, %p2;
	@%p3 bra 	$L__BB2_16;
	setp.gt.s32 	%p4, %r1, %r28;
	@%p4 bra 	$L__BB2_15;
	setp.lt.s32 	%p5, %r19, 1;
	mov.f64 	%fd69, 0d0000000000000000;
	@%p5 bra 	$L__BB2_14;
	mul.lo.s32 	%r3, %r19, %r28;
	and.b32  	%r4, %r19, 7;
	setp.lt.u32 	%p6, %r19, 8;
	mov.f64 	%fd69, 0d0000000000000000;
	mov.b32 	%r42, 0;
	@%p6 bra 	$L__BB2_6;
	and.b32  	%r42, %r19, 2147483640;
	neg.s32 	%r40, %r42;
	shl.b32 	%r7, %r18, 3;
	mul.wide.u32 	%rd10, %r3, 8;
	add.s64 	%rd11, %rd10, %rd2;
	add.s64 	%rd55, %rd11, 32;
	mov.f64 	%fd69, 0d0000000000000000;
	mul.wide.s32 	%rd14, %r18, 8;
	mov.u32 	%r39, %r1;
$L__BB2_5:
	.pragma "nounroll";
	ld.global.f64 	%fd18, [%rd55+-32];
	mul.wide.s32 	%rd12, %r39, 8;
	add.s64 	%rd13, %rd1, %rd12;
	ld.global.f64 	%fd19, [%rd13];
	fma.rn.f64 	%fd20, %fd18, %fd19, %fd69;
	ld.global.f64 	%fd21, [%rd55+-24];
	add.s64 	%rd15, %rd13, %rd14;
	ld.global.f64 	%fd22, [%rd15];
	fma.rn.f64 	%fd23, %fd21, %fd22, %fd20;
	ld.global.f64 	%fd24, [%rd55+-16];
	add.s64 	%rd16, %rd15, %rd14;
	ld.global.f64 	%fd25, [%rd16];
	fma.rn.f64 	%fd26, %fd24, %fd25, %fd23;
	ld.global.f64 	%fd27, [%rd55+-8];
	add.s64 	%rd17, %rd16, %rd14;
	ld.global.f64 	%fd28, [%rd17];
	fma.rn.f64 	%fd29, %fd27, %fd28, %fd26;
	ld.global.f64 	%fd30, [%rd55];
	add.s64 	%rd18, %rd17, %rd14;
	ld.global.f64 	%fd31, [%rd18];
	fma.rn.f64 	%fd32, %fd30, %fd31, %fd29;
	ld.global.f64 	%fd33, [%rd55+8];
	add.s64 	%rd19, %rd18, %rd14;
	ld.global.f64 	%fd34, [%rd19];
	fma.rn.f64 	%fd35, %fd33, %fd34, %fd32;
	ld.global.f64 	%fd36, [%rd55+16];
	add.s64 	%rd20, %rd19, %rd14;
	ld.global.f64 	%fd37, [%rd20];
	fma.rn.f64 	%fd38, %fd36, %fd37, %fd35;
	ld.global.f64 	%fd39, [%rd55+24];
	add.s64 	%rd21, %rd20, %rd14;
	ld.global.f64 	%fd40, [%rd21];
	fma.rn.f64 	%fd69, %fd39, %fd40, %fd38;
	add.s32 	%r40, %r40, 8;
	add.s32 	%r39, %r39, %r7;
	add.s64 	%rd55, %rd55, 64;
	setp.ne.s32 	%p7, %r40, 0;
	@%p7 bra 	$L__BB2_5;
$L__BB2_6:
	setp.eq.s32 	%p8, %r4, 0;
	@%p8 bra 	$L__BB2_14;
	and.b32  	%r13, %r19, 3;
	setp.lt.u32 	%p9, %r4, 4;
	@%p9 bra 	$L__BB2_9;
	add.s32 	%r30, %r42, %r3;
	mul.wide.u32 	%rd22, %r30, 8;
	add.s64 	%rd23, %rd2, %rd22;
	ld.global.f64 	%fd42, [%rd23];
	mad.lo.s32 	%r31, %r42, %r18, %r1;
	mul.wide.s32 	%rd24, %r31, 8;
	add.s64 	%rd25, %rd1, %rd24;
	ld.global.f64 	%fd43, [%rd25];
	fma.rn.f64 	%fd44, %fd42, %fd43, %fd69;
	cvt.u64.u32 	%rd26, %r3;
	cvt.u64.u32 	%rd27, %r42;
	add.s64 	%rd28, %rd27, %rd26;
	shl.b64 	%rd29, %rd28, 3;
	add.s64 	%rd30, %rd2, %rd29;
	ld.global.f64 	%fd45, [%rd30+8];
	mul.wide.s32 	%rd31, %r18, 8;
	add.s64 	%rd32, %rd25, %rd31;
	ld.global.f64 	%fd46, [%rd32];
	fma.rn.f64 	%fd47, %fd45, %fd46, %fd44;
	ld.global.f64 	%fd48, [%rd30+16];
	add.s64 	%rd33, %rd32, %rd31;
	ld.global.f64 	%fd49, [%rd33];
	fma.rn.f64 	%fd50, %fd48, %fd49, %fd47;
	ld.global.f64 	%fd51, [%rd30+24];
	add.s64 	%rd34, %rd33, %rd31;
	ld.global.f64 	%fd52, [%rd34];
	fma.rn.f64 	%fd69, %fd51, %fd52, %fd50;
	add.s32 	%r42, %r42, 4;
$L__BB2_9:
	setp.eq.s32 	%p10, %r13, 0;
	@%p10 bra 	$L__BB2_14;
	setp.eq.s32 	%p11, %r13, 1;
	@%p11 bra 	$L__BB2_12;
	add.s32 	%r32, %r42, %r3;
	mul.wide.u32 	%rd35, %r32, 8;
	add.s64 	%rd36, %rd2, %rd35;
	ld.global.f64 	%fd54, [%rd36];
	mad.lo.s32 	%r33, %r42, %r18, %r1;
	mul.wide.s32 	%rd37, %r33, 8;
	add.s64 	%rd38, %rd1, %rd37;
	ld.global.f64 	%fd55, [%rd38];
	fma.rn.f64 	%fd56, %fd54, %fd55, %fd69;
	cvt.u64.u32 	%rd39, %r3;
	cvt.u64.u32 	%rd40, %r42;
	add.s64 	%rd41, %rd40, %rd39;
	shl.b64 	%rd42, %rd41, 3;
	add.s64 	%rd43, %rd2, %rd42;
	ld.global.f64 	%fd57, [%rd43+8];
	mul.wide.s32 	%rd44, %r18, 8;
	add.s64 	%rd45, %rd38, %rd44;
	ld.global.f64 	%fd58, [%rd45];
	fma.rn.f64 	%fd69, %fd57, %fd58, %fd56;
	add.s32 	%r42, %r42, 2;
$L__BB2_12:
	and.b32  	%r34, %r19, 1;
	setp.eq.b32 	%p12, %r34, 1;
	not.pred 	%p13, %p12;
	@%p13 bra 	$L__BB2_14;
	add.s32 	%r35, %r42, %r3;
	mul.wide.u32 	%rd46, %r35, 8;
	add.s64 	%rd47, %rd2, %rd46;
	ld.global.f64 	%fd59, [%rd47];
	mad.lo.s32 	%r36, %r42, %r18, %r1;
	mul.wide.s32 	%rd48, %r36, 8;
	add.s64 	%rd49, %rd1, %rd48;
	ld.global.f64 	%fd60, [%rd49];
	fma.rn.f64 	%fd69, %fd59, %fd60, %fd69;
$L__BB2_14:
	div.rn.f64 	%fd61, %fd69, %fd13;
	mad.lo.s32 	%r37, %r18, %r28, %r1;
	mul.wide.s32 	%rd50, %r37, 8;
	add.s64 	%rd51, %rd3, %rd50;
	st.global.f64 	[%rd51], %fd61;
	bra.uni 	$L__BB2_16;
$L__BB2_15:
	mad.lo.s32 	%r38, %r18, %r28, %r1;
	mul.wide.s32 	%rd52, %r38, 8;
	add.s64 	%rd53, %rd3, %rd52;
	mov.b64 	%rd54, -4503599627370496;
	st.global.u64 	[%rd53], %rd54;
$L__BB2_16:
	ret;

}
	// .globl	_Z21segunda_multiplicacaoPdS_S_iii
.visible .entry _Z21segunda_multiplicacaoPdS_S_iii(
	.param .u64 .ptr .align 1 _Z21segunda_multiplicacaoPdS_S_iii_param_0,
	.param .u64 .ptr .align 1 _Z21segunda_multiplicacaoPdS_S_iii_param_1,
	.param .u64 .ptr .align 1 _Z21segunda_multiplicacaoPdS_S_iii_param_2,
	.param .u32 _Z21segunda_multiplicacaoPdS_S_iii_param_3,
	.param .u32 _Z21segunda_multiplicacaoPdS_S_iii_param_4,
	.param .u32 _Z21segunda_multiplicacaoPdS_S_iii_param_5
)
{
	.reg .pred 	%p<13>;
	.reg .b32 	%r<43>;
	.reg .b64 	%rd<53>;
	.reg .b64 	%fd<68>;

	ld.param.u64 	%rd7, [_Z21segunda_multiplicacaoPdS_S_iii_param_0];
	ld.param.u64 	%rd8, [_Z21segunda_multiplicacaoPdS_S_iii_param_1];
	ld.param.u64 	%rd6, [_Z21segunda_multiplicacaoPdS_S_iii_param_2];
	ld.param.u32 	%r20, [_Z21segunda_multiplicacaoPdS_S_iii_param_3];
	ld.param.u32 	%r18, [_Z21segunda_multiplicacaoPdS_S_iii_param_4];
	ld.param.u32 	%r19, [_Z21segunda_multiplicacaoPdS_S_iii_param_5];
	cvta.to.global.u64 	%rd1, %rd8;
	cvta.to.global.u64 	%rd2, %rd7;
	mov.u32 	%r22, %tid.x;
	mov.u32 	%r23, %ntid.x;
	mov.u32 	%r24, %ctaid.x;
	mad.lo.s32 	%r1, %r23, %r24, %r22;
	mov.u32 	%r25, %tid.y;
	mov.u32 	%r26, %ntid.y;
	mov.u32 	%r27, %ctaid.y;
	mad.lo.s32 	%r28, %r26, %r27, %r25;
	setp.ge.s32 	%p1, %r1, %r18;
	setp.ge.s32 	%p2, %r28, %r20;
	or.pred  	%p3, %p1, %p2;
	@%p3 bra 	$L__BB3_14;
	setp.lt.s32 	%p4, %r19, 1;
	mov.f64 	%fd67, 0d0000000000000000;
	@%p4 bra 	$L__BB3_13;
	mul.lo.s32 	%r3, %r19, %r28;
	and.b32  	%r4, %r19, 7;
	setp.lt.u32 	%p5, %r19, 8;
	mov.f64 	%fd67, 0d0000000000000000;
	mov.b32 	%r41, 0;
	@%p5 bra 	$L__BB3_5;
	and.b32  	%r41, %r19, 2147483640;
	neg.s32 	%r39, %r41;
	shl.b32 	%r7, %r18, 3;
	mul.wide.u32 	%rd9, %r3, 8;
	add.s64 	%rd10, %rd9, %rd2;
	add.s64 	%rd52, %rd10, 32;
	mov.f64 	%fd67, 0d0000000000000000;
	mul.wide.s32 	%rd13, %r18, 8;
	mov.u32 	%r38, %r1;
$L__BB3_4:
	.pragma "nounroll";
	ld.global.f64 	%fd17, [%rd52+-32];
	mul.wide.s32 	%rd11, %r38, 8;
	add.s64 	%rd12, %rd1, %rd11;
	ld.global.f64 	%fd18, [%rd12];
	fma.rn.f64 	%fd19, %fd17, %fd18, %fd67;
	ld.global.f64 	%fd20, [%rd52+-24];
	add.s64 	%rd14, %rd12, %rd13;
	ld.global.f64 	%fd21, [%rd14];
	fma.rn.f64 	%fd22, %fd20, %fd21, %fd19;
	ld.global.f64 	%fd23, [%rd52+-16];
	add.s64 	%rd15, %rd14, %rd13;
	ld.global.f64 	%fd24, [%rd15];
	fma.rn.f64 	%fd25, %fd23, %fd24, %fd22;
	ld.global.f64 	%fd26, [%rd52+-8];
	add.s64 	%rd16, %rd15, %rd13;
	ld.global.f64 	%fd27, [%rd16];
	fma.rn.f64 	%fd28, %fd26, %fd27, %fd25;
	ld.global.f64 	%fd29, [%rd52];
	add.s64 	%rd17, %rd16, %rd13;
	ld.global.f64 	%fd30, [%rd17];
	fma.rn.f64 	%fd31, %fd29, %fd30, %fd28;
	ld.global.f64 	%fd32, [%rd52+8];
	add.s64 	%rd18, %rd17, %rd13;
	ld.global.f64 	%fd33, [%rd18];
	fma.rn.f64 	%fd34, %fd32, %fd33, %fd31;
	ld.global.f64 	%fd35, [%rd52+16];
	add.s64 	%rd19, %rd18, %rd13;
	ld.global.f64 	%fd36, [%rd19];
	fma.rn.f64 	%fd37, %fd35, %fd36, %fd34;
	ld.global.f64 	%fd38, [%rd52+24];
	add.s64 	%rd20, %rd19, %rd13;
	ld.global.f64 	%fd39, [%rd20];
	fma.rn.f64 	%fd67, %fd38, %fd39, %fd37;
	add.s32 	%r39, %r39, 8;
	add.s32 	%r38, %r38, %r7;
	add.s64 	%rd52, %rd52, 64;
	setp.ne.s32 	%p6, %r39, 0;
	@%p6 bra 	$L__BB3_4;
$L__BB3_5:
	setp.eq.s32 	%p7, %r4, 0;
	@%p7 bra 	$L__BB3_13;
	and.b32  	%r13, %r19, 3;
	setp.lt.u32 	%p8, %r4, 4;
	@%p8 bra 	$L__BB3_8;
	add.s32 	%r30, %r41, %r3;
	mul.wide.u32 	%rd21, %r30, 8;
	add.s64 	%rd22, %rd2, %rd21;
	ld.global.f64 	%fd41, [%rd22];
	mad.lo.s32 	%r31, %r41, %r18, %r1;
	mul.wide.s32 	%rd23, %r31, 8;
	add.s64 	%rd24, %rd1, %rd23;
	ld.global.f64 	%fd42, [%rd24];
	fma.rn.f64 	%fd43, %fd41, %fd42, %fd67;
	cvt.u64.u32 	%rd25, %r3;
	cvt.u64.u32 	%rd26, %r41;
	add.s64 	%rd27, %rd26, %rd25;
	shl.b64 	%rd28, %rd27, 3;
	add.s64 	%rd29, %rd2, %rd28;
	ld.global.f64 	%fd44, [%rd29+8];
	mul.wide.s32 	%rd30, %r18, 8;
	add.s64 	%rd31, %rd24, %rd30;
	ld.global.f64 	%fd45, [%rd31];
	fma.rn.f64 	%fd46, %fd44, %fd45, %fd43;
	ld.global.f64 	%fd47, [%rd29+16];
	add.s64 	%rd32, %rd31, %rd30;
	ld.global.f64 	%fd48, [%rd32];
	fma.rn.f64 	%fd49, %fd47, %fd48, %fd46;
	ld.global.f64 	%fd50, [%rd29+24];
	add.s64 	%rd33, %rd32, %rd30;
	ld.global.f64 	%fd51, [%rd33];
	fma.rn.f64 	%fd67, %fd50, %fd51, %fd49;
	add.s32 	%r41, %r41, 4;
$L__BB3_8:
	setp.eq.s32 	%p9, %r13, 0;
	@%p9 bra 	$L__BB3_13;
	setp.eq.s32 	%p10, %r13, 1;
	@%p10 bra 	$L__BB3_11;
	add.s32 	%r32, %r41, %r3;
	mul.wide.u32 	%rd34, %r32, 8;
	add.s64 	%rd35, %rd2, %rd34;
	ld.global.f64 	%fd53, [%rd35];
	mad.lo.s32 	%r33, %r41, %r18, %r1;
	mul.wide.s32 	%rd36, %r33, 8;
	add.s64 	%rd37, %rd1, %rd36;
	ld.global.f64 	%fd54, [%rd37];
	fma.rn.f64 	%fd55, %fd53, %fd54, %fd67;
	cvt.u64.u32 	%rd38, %r3;
	cvt.u64.u32 	%rd39, %r41;
	add.s64 	%rd40, %rd39, %rd38;
	shl.b64 	%rd41, %rd40, 3;
	add.s64 	%rd42, %rd2, %rd41;
	ld.global.f64 	%fd56, [%rd42+8];
	mul.wide.s32 	%rd43, %r18, 8;
	add.s64 	%rd44, %rd37, %rd43;
	ld.global.f64 	%fd57, [%rd44];
	fma.rn.f64 	%fd67, %fd56, %fd57, %fd55;
	add.s32 	%r41, %r41, 2;
$L__BB3_11:
	and.b32  	%r34, %r19, 1;
	setp.eq.b32 	%p11, %r34, 1;
	not.pred 	%p12, %p11;
	@%p12 bra 	$L__BB3_13;
	add.s32 	%r35, %r41, %r3;
	mul.wide.u32 	%rd45, %r35, 8;
	add.s64 	%rd46, %rd2, %rd45;
	ld.global.f64 	%fd58, [%rd46];
	mad.lo.s32 	%r36, %r41, %r18, %r1;
	mul.wide.s32 	%rd47, %r36, 8;
	add.s64 	%rd48, %rd1, %rd47;
	ld.global.f64 	%fd59, [%rd48];
	fma.rn.f64 	%fd67, %fd58, %fd59, %fd67;
$L__BB3_13:
	mad.lo.s32 	%r37, %r18, %r28, %r1;
	cvta.to.global.u64 	%rd49, %rd6;
	mul.wide.s32 	%rd50, %r37, 8;
	add.s64 	%rd51, %rd49, %rd50;
	st.global.f64 	[%rd51], %fd67;
$L__BB3_14:
	ret;

}
	// .globl	_Z7softmaxPdii
.visible .entry _Z7softmaxPdii(
	.param .u64 .ptr .align 1 _Z7softmaxPdii_param_0,
	.param .u32 _Z7softmaxPdii_param_1,
	.param .u32 _Z7softmaxPdii_param_2
)
{
	.reg .pred 	%p<36>;
	.reg .b32 	%r<125>;
	.reg .b32 	%f<13>;
	.reg .b64 	%rd<13>;
	.reg .b64 	%fd<182>;

	ld.param.u64 	%rd7, [_Z7softmaxPdii_param_0];
	ld.param.u32 	%r37, [_Z7softmaxPdii_param_1];
	ld.param.u32 	%r36, [_Z7softmaxPdii_param_2];
	cvta.to.global.u64 	%rd1, %rd7;
	mov.u32 	%r38, %tid.x;
	mov.u32 	%r39, %ntid.x;
	mov.u32 	%r40, %ctaid.x;
	mad.lo.s32 	%r1, %r39, %r40, %r38;
	setp.ge.s32 	%p1, %r1, %r37;
	@%p1 bra 	$L__BB4_42;
	setp.lt.s32 	%p2, %r36, 1;
	mov.f64 	%fd173, 0d0000000000000000;
	@%p2 bra 	$L__BB4_21;
	mul.lo.s32 	%r2, %r36, %r1;
	setp.eq.s32 	%p3, %r36, 1;
	mov.f64 	%fd173, 0d0000000000000000;
	mov.b32 	%r119, 0;
	@%p3 bra 	$L__BB4_15;
	and.b32  	%r119, %r36, 2147483646;
	neg.s32 	%r121, %r119;
	add.s64 	%rd2, %rd1, 8;
	mov.f64 	%fd173, 0d0000000000000000;
	mov.u32 	%r120, %r2;
$L__BB4_4:
	mul.wide.s32 	%rd8, %r120, 8;
	add.s64 	%rd4, %rd2, %rd8;
	ld.global.f64 	%fd11, [%rd4+-8];
	setp.eq.f64 	%p4, %fd11, 0dFFF0000000000000;
	@%p4 bra 	$L__BB4_9;
	fma.rn.f64 	%fd50, %fd11, 0d3FF71547652B82FE, 0d4338000000000000;
	{
	.reg .b32 %temp; 
	mov.b64 	{%r14, %temp}, %fd50;
	}
	mov.f64 	%fd51, 0dC338000000000000;
	add.rn.f64 	%fd52, %fd50, %fd51;
	fma.rn.f64 	%fd53, %fd52, 0dBFE62E42FEFA39EF, %fd11;
	fma.rn.f64 	%fd54, %fd52, 0dBC7ABC9E3B39803F, %fd53;
	fma.rn.f64 	%fd55, %fd54, 0d3E5ADE1569CE2BDF, 0d3E928AF3FCA213EA;
	fma.rn.f64 	%fd56, %fd55, %fd54, 0d3EC71DEE62401315;
	fma.rn.f64 	%fd57, %fd56, %fd54, 0d3EFA01997C89EB71;
	fma.rn.f64 	%fd58, %fd57, %fd54, 0d3F2A01A014761F65;
	fma.rn.f64 	%fd59, %fd58, %fd54, 0d3F56C16C1852B7AF;
	fma.rn.f64 	%fd60, %fd59, %fd54, 0d3F81111111122322;
	fma.rn.f64 	%fd61, %fd60, %fd54, 0d3FA55555555502A1;
	fma.rn.f64 	%fd62, %fd61, %fd54, 0d3FC5555555555511;
	fma.rn.f64 	%fd63, %fd62, %fd54, 0d3FE000000000000B;
	fma.rn.f64 	%fd64, %fd63, %fd54, 0d3FF0000000000000;
	fma.rn.f64 	%fd65, %fd64, %fd54, 0d3FF0000000000000;
	{
	.reg .b32 %temp; 
	mov.b64 	{%r15, %temp}, %fd65;
	}
	{
	.reg .b32 %temp; 
	mov.b64 	{%temp, %r16}, %fd65;
	}
	shl.b32 	%r42, %r14, 20;
	add.s32 	%r43, %r42, %r16;
	mov.b64 	%fd172, {%r15, %r43};
	{
	.reg .b32 %temp; 
	mov.b64 	{%temp, %r44}, %fd11;
	}
	mov.b32 	%f7, %r44;
	abs.f32 	%f2, %f7;
	setp.lt.f32 	%p5, %f2, 0f4086232B;
	@%p5 bra 	$L__BB4_8;
	setp.lt.f64 	%p6, %fd11, 0d0000000000000000;
	add.f64 	%fd66, %fd11, 0d7FF0000000000000;
	selp.f64 	%fd172, 0d0000000000000000, %fd66, %p6;
	setp.geu.f32 	%p7, %f2, 0f40874800;
	@%p7 bra 	$L__BB4_8;
	shr.u32 	%r45, %r14, 31;
	add.s32 	%r46, %r14, %r45;
	shr.s32 	%r47, %r46, 1;
	shl.b32 	%r48, %r47, 20;
	add.s32 	%r49, %r16, %r48;
	mov.b64 	%fd67, {%r15, %r49};
	sub.s32 	%r50, %r14, %r47;
	shl.b32 	%r51, %r50, 20;
	add.s32 	%r52, %r51, 1072693248;
	mov.b32 	%r53, 0;
	mov.b64 	%fd68, {%r53, %r52};
	mul.f64 	%fd172, %fd68, %fd67;
$L__BB4_8:
	add.f64 	%fd173, %fd173, %fd172;
$L__BB4_9:
	ld.global.f64 	%fd18, [%rd4];
	setp.eq.f64 	%p8, %fd18, 0dFFF0000000000000;
	@%p8 bra 	$L__BB4_14;
	fma.rn.f64 	%fd69, %fd18, 0d3FF71547652B82FE, 0d4338000000000000;
	{
	.reg .b32 %temp; 
	mov.b64 	{%r17, %temp}, %fd69;
	}
	mov.f64 	%fd70, 0dC338000000000000;
	add.rn.f64 	%fd71, %fd69, %fd70;
	fma.rn.f64 	%fd72, %fd71, 0dBFE62E42FEFA39EF, %fd18;
	fma.rn.f64 	%fd73, %fd71, 0dBC7ABC9E3B39803F, %fd72;
	fma.rn.f64 	%fd74, %fd73, 0d3E5ADE1569CE2BDF, 0d3E928AF3FCA213EA;
	fma.rn.f64 	%fd75, %fd74, %fd73, 0d3EC71DEE62401315;
	fma.rn.f64 	%fd76, %fd75, %fd73, 0d3EFA01997C89EB71;
	fma.rn.f64 	%fd77, %fd76, %fd73, 0d3F2A01A014761F65;
	fma.rn.f64 	%fd78, %fd77, %fd73, 0d3F56C16C1852B7AF;
	fma.rn.f64 	%fd79, %fd78, %fd73, 0d3F81111111122322;
	fma.rn.f64 	%fd80, %fd79, %fd73, 0d3FA55555555502A1;
	fma.rn.f64 	%fd81, %fd80, %fd73, 0d3FC5555555555511;
	fma.rn.f64 	%fd82, %fd81, %fd73, 0d3FE000000000000B;
	fma.rn.f64 	%fd83, %fd82, %fd73, 0d3FF0000000000000;
	fma.rn.f64 	%fd84, %fd83, %fd73, 0d3FF0000000000000;
	{
	.reg .b32 %temp; 
	mov.b64 	{%r18, %temp}, %fd84;
	}
	{
	.reg .b32 %temp; 
	mov.b64 	{%temp, %r19}, %fd84;
	}
	shl.b32 	%r54, %r17, 20;
	add.s32 	%r55, %r54, %r19;
	mov.b64 	%fd174, {%r18, %r55};
	{
	.reg .b32 %temp; 
	mov.b64 	{%temp, %r56}, %fd18;
	}
	mov.b32 	%f8, %r56;
	abs.f32 	%f3, %f8;
	setp.lt.f32 	%p9, %f3, 0f4086232B;
	@%p9 bra 	$L__BB4_13;
	setp.lt.f64 	%p10, %fd18, 0d0000000000000000;
	add.f64 	%fd85, %fd18, 0d7FF0000000000000;
	selp.f64 	%fd174, 0d0000000000000000, %fd85, %p10;
	setp.geu.f32 	%p11, %f3, 0f40874800;
	@%p11 bra 	$L__BB4_13;
	shr.u32 	%r57, %r17, 31;
	add.s32 	%r58, %r17, %r57;
	shr.s32 	%r59, %r58, 1;
	shl.b32 	%r60, %r59, 20;
	add.s32 	%r61, %r19, %r60;
	mov.b64 	%fd86, {%r18, %r61};
	sub.s32 	%r62, %r17, %r59;
	shl.b32 	%r63, %r62, 20;
	add.s32 	%r64, %r63, 1072693248;
	mov.b32 	%r65, 0;
	mov.b64 	%fd87, {%r65, %r64};
	mul.f64 	%fd174, %fd87, %fd86;
$L__BB4_13:
	add.f64 	%fd173, %fd173, %fd174;
$L__BB4_14:
	add.s32 	%r121, %r121, 2;
	add.s32 	%r120, %r120, 2;
	setp.eq.s32 	%p12, %r121, 0;
	@%p12 bra 	$L__BB4_15;
	bra.uni 	$L__BB4_4;
$L__BB4_15:
	and.b32  	%r66, %r36, 1;
	setp.eq.b32 	%p13, %r66, 1;
	not.pred 	%p14, %p13;
	@%p14 bra 	$L__BB4_21;
	add.s32 	%r67, %r119, %r2;
	mul.wide.s32 	%rd9, %r67, 8;
	add.s64 	%rd10, %rd1, %rd9;
	ld.global.f64 	%fd3, [%rd10];
	setp.eq.f64 	%p15, %fd3, 0dFFF0000000000000;
	@%p15 bra 	$L__BB4_21;
	fma.rn.f64 	%fd88, %fd3, 0d3FF71547652B82FE, 0d4338000000000000;
	{
	.reg .b32 %temp; 
	mov.b64 	{%r6, %temp}, %fd88;
	}
	mov.f64 	%fd89, 0dC338000000000000;
	add.rn.f64 	%fd90, %fd88, %fd89;
	fma.rn.f64 	%fd91, %fd90, 0dBFE62E42FEFA39EF, %fd3;
	fma.rn.f64 	%fd92, %fd90, 0dBC7ABC9E3B39803F, %fd91;
	fma.rn.f64 	%fd93, %fd92, 0d3E5ADE1569CE2BDF, 0d3E928AF3FCA213EA;
	fma.rn.f64 	%fd94, %fd93, %fd92, 0d3EC71DEE62401315;
	fma.rn.f64 	%fd95, %fd94, %fd92, 0d3EFA01997C89EB71;
	fma.rn.f64 	%fd96, %fd95, %fd92, 0d3F2A01A014761F65;
	fma.rn.f64 	%fd97, %fd96, %fd92, 0d3F56C16C1852B7AF;
	fma.rn.f64 	%fd98, %fd97, %fd92, 0d3F81111111122322;
	fma.rn.f64 	%fd99, %fd98, %fd92, 0d3FA55555555502A1;
	fma.rn.f64 	%fd100, %fd99, %fd92, 0d3FC5555555555511;
	fma.rn.f64 	%fd101, %fd100, %fd92, 0d3FE000000000000B;
	fma.rn.f64 	%fd102, %fd101, %fd92, 0d3FF0000000000000;
	fma.rn.f64 	%fd103, %fd102, %fd92, 0d3FF0000000000000;
	{
	.reg .b32 %temp; 
	mov.b64 	{%r7, %temp}, %fd103;
	}
	{
	.reg .b32 %temp; 
	mov.b64 	{%temp, %r8}, %fd103;
	}
	shl.b32 	%r68, %r6, 20;
	add.s32 	%r69, %r68, %r8;
	mov.b64 	%fd169, {%r7, %r69};
	{
	.reg .b32 %temp; 
	mov.b64 	{%temp, %r70}, %fd3;
	}
	mov.b32 	%f9, %r70;
	abs.f32 	%f1, %f9;
	setp.lt.f32 	%p16, %f1, 0f4086232B;
	@%p16 bra 	$L__BB4_20;
	setp.lt.f64 	%p17, %fd3, 0d0000000000000000;
	add.f64 	%fd104, %fd3, 0d7FF0000000000000;
	selp.f64 	%fd169, 0d0000000000000000, %fd104, %p17;
	setp.geu.f32 	%p18, %f1, 0f40874800;
	@%p18 bra 	$L__BB4_20;
	shr.u32 	%r71, %r6, 31;
	add.s32 	%r72, %r6, %r71;
	shr.s32 	%r73, %r72, 1;
	shl.b32 	%r74, %r73, 20;
	add.s32 	%r75, %r8, %r74;
	mov.b64 	%fd105, {%r7, %r75};
	sub.s32 	%r76, %r6, %r73;
	shl.b32 	%r77, %r76, 20;
	add.s32 	%r78, %r77, 1072693248;
	mov.b32 	%r79, 0;
	mov.b64 	%fd106, {%r79, %r78};
	mul.f64 	%fd169, %fd106, %fd105;
$L__BB4_20:
	add.f64 	%fd173, %fd173, %fd169;
$L__BB4_21:
	setp.lt.s32 	%p19, %r36, 1;
	@%p19 bra 	$L__BB4_42;
	mul.lo.s32 	%r9, %r36, %r1;
	setp.eq.s32 	%p20, %r36, 1;
	mov.b32 	%r124, 0;
	@%p20 bra 	$L__BB4_35;
	and.b32  	%r124, %r36, 2147483646;
	neg.s32 	%r123, %r124;
	add.s64 	%rd3, %rd1, 8;
	mov.u32 	%r122, %r9;
$L__BB4_24:
	mul.wide.s32 	%rd11, %r122, 8;
	add.s64 	%rd5, %rd3, %rd11;
	ld.global.f64 	%fd25, [%rd5+-8];
	setp.eq.f64 	%p21, %fd25, 0dFFF0000000000000;
	mov.f64 	%fd177, 0d0000000000000000;
	@%p21 bra 	$L__BB4_29;
	fma.rn.f64 	%fd108, %fd25, 0d3FF71547652B82FE, 0d4338000000000000;
	{
	.reg .b32 %temp; 
	mov.b64 	{%r24, %temp}, %fd108;
	}
	mov.f64 	%fd109, 0dC338000000000000;
	add.rn.f64 	%fd110, %fd108, %fd109;
	fma.rn.f64 	%fd111, %fd110, 0dBFE62E42FEFA39EF, %fd25;
	fma.rn.f64 	%fd112, %fd110, 0dBC7ABC9E3B39803F, %fd111;
	fma.rn.f64 	%fd113, %fd112, 0d3E5ADE1569CE2BDF, 0d3E928AF3FCA213EA;
	fma.rn.f64 	%fd114, %fd113, %fd112, 0d3EC71DEE62401315;
	fma.rn.f64 	%fd115, %fd114, %fd112, 0d3EFA01997C89EB71;
	fma.rn.f64 	%fd116, %fd115, %fd112, 0d3F2A01A014761F65;
	fma.rn.f64 	%fd117, %fd116, %fd112, 0d3F56C16C1852B7AF;
	fma.rn.f64 	%fd118, %fd117, %fd112, 0d3F81111111122322;
	fma.rn.f64 	%fd119, %fd118, %fd112, 0d3FA55555555502A1;
	fma.rn.f64 	%fd120, %fd119, %fd112, 0d3FC5555555555511;
	fma.rn.f64 	%fd121, %fd120, %fd112, 0d3FE000000000000B;
	fma.rn.f64 	%fd122, %fd121, %fd112, 0d3FF0000000000000;
	fma.rn.f64 	%fd123, %fd122, %fd112, 0d3FF0000000000000;
	{
	.reg .b32 %temp; 
	mov.b64 	{%r25, %temp}, %fd123;
	}
	{
	.reg .b32 %temp; 
	mov.b64 	{%temp, %r26}, %fd123;
	}
	shl.b32 	%r81, %r24, 20;
	add.s32 	%r82, %r81, %r26;
	mov.b64 	%fd176, {%r25, %r82};
	{
	.reg .b32 %temp; 
	mov.b64 	{%temp, %r83}, %fd25;
	}
	mov.b32 	%f10, %r83;
	abs.f32 	%f4, %f10;
	setp.lt.f32 	%p22, %f4, 0f4086232B;
	@%p22 bra 	$L__BB4_28;
	setp.lt.f64 	%p23, %fd25, 0d0000000000000000;
	add.f64 	%fd124, %fd25, 0d7FF0000000000000;
	selp.f64 	%fd176, 0d0000000000000000, %fd124, %p23;
	setp.geu.f32 	%p24, %f4, 0f40874800;
	@%p24 bra 	$L__BB4_28;
	shr.u32 	%r84, %r24, 31;
	add.s32 	%r85, %r24, %r84;
	shr.s32 	%r86, %r85, 1;
	shl.b32 	%r87, %r86, 20;
	add.s32 	%r88, %r26, %r87;
	mov.b64 	%fd125, {%r25, %r88};
	sub.s32 	%r89, %r24, %r86;
	shl.b32 	%r90, %r89, 20;
	add.s32 	%r91, %r90, 1072693248;
	mov.b32 	%r92, 0;
	mov.b64 	%fd126, {%r92, %r91};
	mul.f64 	%fd176, %fd126, %fd125;
$L__BB4_28:
	div.rn.f64 	%fd177, %fd176, %fd173;
$L__BB4_29:
	st.global.f64 	[%rd5+-8], %fd177;
	ld.global.f64 	%fd32, [%rd5];
	setp.eq.f64 	%p25, %fd32, 0dFFF0000000000000;
	mov.f64 	%fd179, 0d0000000000000000;
	@%p25 bra 	$L__BB4_34;
	fma.rn.f64 	%fd128, %fd32, 0d3FF71547652B82FE, 0d4338000000000000;
	{
	.reg .b32 %temp; 
	mov.b64 	{%r27, %temp}, %fd128;
	}
	mov.f64 	%fd129, 0dC338000000000000;
	add.rn.f64 	%fd130, %fd128, %fd129;
	fma.rn.f64 	%fd131, %fd130, 0dBFE62E42FEFA39EF, %fd32;
	fma.rn.f64 	%fd132, %fd130, 0dBC7ABC9E3B39803F, %fd131;
	fma.rn.f64 	%fd133, %fd132, 0d3E5ADE1569CE2BDF, 0d3E928AF3FCA213EA;
	fma.rn.f64 	%fd134, %fd133, %fd132, 0d3EC71DEE62401315;
	fma.rn.f64 	%fd135, %fd134, %fd132, 0d3EFA01997C89EB71;
	fma.rn.f64 	%fd136, %fd135, %fd132, 0d3F2A01A014761F65;
	fma.rn.f64 	%fd137, %fd136, %fd132, 0d3F56C16C1852B7AF;
	fma.rn.f64 	%fd138, %fd137, %fd132, 0d3F81111111122322;
	fma.rn.f64 	%fd139, %fd138, %fd132, 0d3FA55555555502A1;
	fma.rn.f64 	%fd140, %fd139, %fd132, 0d3FC5555555555511;
	fma.rn.f64 	%fd141, %fd140, %fd132, 0d3FE000000000000B;
	fma.rn.f64 	%fd142, %fd141, %fd132, 0d3FF0000000000000;
	fma.rn.f64 	%fd143, %fd142, %fd132, 0d3FF0000000000000;
	{
	.reg .b32 %temp; 
	mov.b64 	{%r28, %temp}, %fd143;
	}
	{
	.reg .b32 %temp; 
	mov.b64 	{%temp, %r29}, %fd143;
	}
	shl.b32 	%r93, %r27, 20;
	add.s32 	%r94, %r93, %r29;
	mov.b64 	%fd178, {%r28, %r94};
	{
	.reg .b32 %temp; 
	mov.b64 	{%temp, %r95}, %fd32;
	}
	mov.b32 	%f11, %r95;
	abs.f32 	%f5, %f11;
	setp.lt.f32 	%p26, %f5, 0f4086232B;
	@%p26 bra 	$L__BB4_33;
	setp.lt.f64 	%p27, %fd32, 0d0000000000000000;
	add.f64 	%fd144, %fd32, 0d7FF0000000000000;
	selp.f64 	%fd178, 0d0000000000000000, %fd144, %p27;
	setp.geu.f32 	%p28, %f5, 0f40874800;
	@%p28 bra 	$L__BB4_33;
	shr.u32 	%r96, %r27, 31;
	add.s32 	%r97, %r27, %r96;
	shr.s32 	%r98, %r97, 1;
	shl.b32 	%r99, %r98, 20;
	add.s32 	%r100, %r29, %r99;
	mov.b64 	%fd145, {%r28, %r100};
	sub.s32 	%r101, %r27, %r98;
	shl.b32 	%r102, %r101, 20;
	add.s32 	%r103, %r102, 1072693248;
	mov.b32 	%r104, 0;
	mov.b64 	%fd146, {%r104, %r103};
	mul.f64 	%fd178, %fd146, %fd145;
$L__BB4_33:
	div.rn.f64 	%fd179, %fd178, %fd173;
$L__BB4_34:
	st.global.f64 	[%rd5], %fd179;
	add.s32 	%r123, %r123, 2;
	add.s32 	%r122, %r122, 2;
	setp.ne.s32 	%p29, %r123, 0;
	@%p29 bra 	$L__BB4_24;
$L__BB4_35:
	and.b32  	%r105, %r36, 1;
	setp.eq.b32 	%p30, %r105, 1;
	not.pred 	%p31, %p30;
	@%p31 bra 	$L__BB4_42;
	add.s32 	%r106, %r124, %r9;
	mul.wide.s32 	%rd12, %r106, 8;
	add.s64 	%rd6, %rd1, %rd12;
	ld.global.f64 	%fd39, [%rd6];
	setp.eq.f64 	%p32, %fd39, 0dFFF0000000000000;
	mov.f64 	%fd181, 0d0000000000000000;
	@%p32 bra 	$L__BB4_41;
	fma.rn.f64 	%fd148, %fd39, 0d3FF71547652B82FE, 0d4338000000000000;
	{
	.reg .b32 %temp; 
	mov.b64 	{%r33, %temp}, %fd148;
	}
	mov.f64 	%fd149, 0dC338000000000000;
	add.rn.f64 	%fd150, %fd148, %fd149;
	fma.rn.f64 	%fd151, %fd150, 0dBFE62E42FEFA39EF, %fd39;
	fma.rn.f64 	%fd152, %fd150, 0dBC7ABC9E3B39803F, %fd151;
	fma.rn.f64 	%fd153, %fd152, 0d3E5ADE1569CE2BDF, 0d3E928AF3FCA213EA;
	fma.rn.f64 	%fd154, %fd153, %fd152, 0d3EC71DEE62401315;
	fma.rn.f64 	%fd155, %fd154, %fd152, 0d3EFA01997C89EB71;
	fma.rn.f64 	%fd156, %fd155, %fd152, 0d3F2A01A014761F65;
	fma.rn.f64 	%fd157, %fd156, %fd152, 0d3F56C16C1852B7AF;
	fma.rn.f64 	%fd158, %fd157, %fd152, 0d3F81111111122322;
	fma.rn.f64 	%fd159, %fd158, %fd152, 0d3FA55555555502A1;
	fma.rn.f64 	%fd160, %fd159, %fd152, 0d3FC5555555555511;
	fma.rn.f64 	%fd161, %fd160, %fd152, 0d3FE000000000000B;
	fma.rn.f64 	%fd162, %fd161, %fd152, 0d3FF0000000000000;
	fma.rn.f64 	%fd163, %fd162, %fd152, 0d3FF0000000000000;
	{
	.reg .b32 %temp; 
	mov.b64 	{%r34, %temp}, %fd163;
	}
	{
	.reg .b32 %temp; 
	mov.b64 	{%temp, %r35}, %fd163;
	}
	shl.b32 	%r107, %r33, 20;
	add.s32 	%r108, %r107, %r35;
	mov.b64 	%fd180, {%r34, %r108};
	{
	.reg .b32 %temp; 
	mov.b64 	{%temp, %r109}, %fd39;
	}
	mov.b32 	%f12, %r109;
	abs.f32 	%f6, %f12;
	setp.lt.f32 	%p33, %f6, 0f4086232B;
	@%p33 bra 	$L__BB4_40;
	setp.lt.f64 	%p34, %fd39, 0d0000000000000000;
	add.f64 	%fd164, %fd39, 0d7FF0000000000000;
	selp.f64 	%fd180, 0d0000000000000000, %fd164, %p34;
	setp.geu.f32 	%p35, %f6, 0f40874800;
	@%p35 bra 	$L__BB4_40;
	shr.u32 	%r110, %r33, 31;
	add.s32 	%r111, %r33, %r110;
	shr.s32 	%r112, %r111, 1;
	shl.b32 	%r113, %r112, 20;
	add.s32 	%r114, %r35, %r113;
	mov.b64 	%fd165, {%r34, %r114};
	sub.s32 	%r115, %r33, %r112;
	shl.b32 	%r116, %r115, 20;
	add.s32 	%r117, %r116, 1072693248;
	mov.b32 	%r118, 0;
	mov.b64 	%fd166, {%r118, %r117};
	mul.f64 	%fd180, %fd166, %fd165;
$L__BB4_40:
	div.rn.f64 	%fd181, %fd180, %fd173;
$L__BB4_41:
	st.global.f64 	[%rd6], %fd181;
$L__BB4_42:
	ret;

}


// ===== COMPILED SASS (sm_100) =====

	.target	sm_100

	.elftype	@"ET_EXEC"


//--------------------- .note.nv.tkinfo           --------------------------
	.section	.note.nv.tkinfo,"",@"SHT_NOTE"
	.sectionflags	@"SHF_NOTE_NV_TKINFO"
	.tkinfo
        /*0018*/ 	.word	0x00000002
        /*0030*/ 	.string	""
        /*0030*/ 	.string	"ptxas"
        /*0030*/ 	.string	"Cuda compilation tools, release 13.0, V13.0.88"
        /*0030*/ 	.string	"Build cuda_13.0.r13.0/compiler.36424714_0"
        /*0030*/ 	.string	"-arch sm_100 -m 64 "



//--------------------- .note.nv.cuinfo           --------------------------
	.section	.note.nv.cuinfo,"",@"SHT_NOTE"
	.sectionflags	@"SHF_NOTE_NV_CUINFO"
        /*0018*/ 	.short	0x0002
        /*001a*/ 	.short	0x0064
        /*001c*/ 	.short	0x0082
	.zero		2


//--------------------- .nv.info                  --------------------------
	.section	.nv.info,"",@"SHT_CUDA_INFO"
	.align	4


	//----- nvinfo : EIATTR_REGCOUNT
	.align		4
        /*0000*/ 	.byte	0x04, 0x2f
        /*0002*/ 	.short	(.L_1 - .L_0)
	.align		4
.L_0:
        /*0004*/ 	.word	index@(_Z20transformacao_linearPdS_S_iii)
        /*0008*/ 	.word	0x0000001f


	//----- nvinfo : EIATTR_FRAME_SIZE
	.align		4
.L_1:
        /*000c*/ 	.byte	0x04, 0x11
        /*000e*/ 	.short	(.L_3 - .L_2)
	.align		4
.L_2:
        /*0010*/ 	.word	index@(_Z20transformacao_linearPdS_S_iii)
        /*0014*/ 	.word	0x00000000


	//----- nvinfo : EIATTR_REGCOUNT
	.align		4
.L_3:
        /*0018*/ 	.byte	0x04, 0x2f
        /*001a*/ 	.short	(.L_5 - .L_4)
	.align		4
.L_4:
        /*001c*/ 	.word	index@(_Z8transporPdS_ii)
        /*0020*/ 	.word	0x0000000a


	//----- nvinfo : EIATTR_FRAME_SIZE
	.align		4
.L_5:
        /*0024*/ 	.byte	0x04, 0x11
        /*0026*/ 	.short	(.L_7 - .L_6)
	.align		4
.L_6:
        /*0028*/ 	.word	index@(_Z8transporPdS_ii)
        /*002c*/ 	.word	0x00000000


	//----- nvinfo : EIATTR_REGCOUNT
	.align		4
.L_7:
        /*0030*/ 	.byte	0x04, 0x2f
        /*0032*/ 	.short	(.L_9 - .L_8)
	.align		4
.L_8:
        /*0034*/ 	.word	index@(_Z22primeira_multiplicacaoPdS_S_iiid)
        /*0038*/ 	.word	0x00000020


	//----- nvinfo : EIATTR_FRAME_SIZE
	.align		4
.L_9:
        /*003c*/ 	.byte	0x04, 0x11
        /*003e*/ 	.short	(.L_11 - .L_10)
	.align		4
.L_10:
        /*0040*/ 	.word	index@($__internal_1_$__cuda_sm20_div_rn_f64_full)
        /*0044*/ 	.word	0x00000000


	//----- nvinfo : EIATTR_FRAME_SIZE
	.align		4
.L_11:
        /*0048*/ 	.byte	0x04, 0x11
        /*004a*/ 	.short	(.L_13 - .L_12)
	.align		4
.L_12:
        /*004c*/ 	.word	index@(_Z22primeira_multiplicacaoPdS_S_iiid)
        /*0050*/ 	.word	0x00000000


	//----- nvinfo : EIATTR_REGCOUNT
	.align		4
.L_13:
        /*0054*/ 	.byte	0x04, 0x2f
        /*0056*/ 	.short	(.L_15 - .L_14)
	.align		4
.L_14:
        /*0058*/ 	.word	index@(_Z21segunda_multiplicacaoPdS_S_iii)
        /*005c*/ 	.word	0x00000020


	//----- nvinfo : EIATTR_FRAME_SIZE
	.align		4
.L_15:
        /*0060*/ 	.byte	0x04, 0x11
        /*0062*/ 	.short	(.L_17 - .L_16)
	.align		4
.L_16:
        /*0064*/ 	.word	index@(_Z21segunda_multiplicacaoPdS_S_iii)
        /*0068*/ 	.word	0x00000000


	//----- nvinfo : EIATTR_REGCOUNT
	.align		4
.L_17:
        /*006c*/ 	.byte	0x04, 0x2f
        /*006e*/ 	.short	(.L_19 - .L_18)
	.align		4
.L_18:
        /*0070*/ 	.word	index@(_Z7softmaxPdii)
        /*0074*/ 	.word	0x0000001e


	//----- nvinfo : EIATTR_FRAME_SIZE
	.align		4
.L_19:
        /*0078*/ 	.byte	0x04, 0x11
        /*007a*/ 	.short	(.L_21 - .L_20)
	.align		4
.L_20:
        /*007c*/ 	.word	index@($__internal_0_$__cuda_sm20_div_rn_f64_full)
        /*0080*/ 	.word	0x00000000


	//----- nvinfo : EIATTR_FRAME_SIZE
	.align		4
.L_21:
        /*0084*/ 	.byte	0x04, 0x11
        /*0086*/ 	.short	(.L_23 - .L_22)
	.align		4
.L_22:
        /*0088*/ 	.word	index@(_Z7softmaxPdii)
        /*008c*/ 	.word	0x00000000


	//----- nvinfo : EIATTR_MIN_STACK_SIZE
	.align		4
.L_23:
        /*0090*/ 	.byte	0x04, 0x12
        /*0092*/ 	.short	(.L_25 - .L_24)
	.align		4
.L_24:
        /*0094*/ 	.word	index@(_Z7softmaxPdii)
        /*0098*/ 	.word	0x00000000


	//----- nvinfo : EIATTR_MIN_STACK_SIZE
	.align		4
.L_25:
        /*009c*/ 	.byte	0x04, 0x12
        /*009e*/ 	.short	(.L_27 - .L_26)
	.align		4
.L_26:
        /*00a0*/ 	.word	index@(_Z21segunda_multiplicacaoPdS_S_iii)
        /*00a4*/ 	.word	0x00000000


	//----- nvinfo : EIATTR_MIN_STACK_SIZE
	.align		4
.L_27:
        /*00a8*/ 	.byte	0x04, 0x12
        /*00aa*/ 	.short	(.L_29 - .L_28)
	.align		4
.L_28:
        /*00ac*/ 	.word	index@(_Z22primeira_multiplicacaoPdS_S_iiid)
        /*00b0*/ 	.word	0x00000000


	//----- nvinfo : EIATTR_MIN_STACK_SIZE
	.align		4
.L_29:
        /*00b4*/ 	.byte	0x04, 0x12
        /*00b6*/ 	.short	(.L_31 - .L_30)
	.align		4
.L_30:
        /*00b8*/ 	.word	index@(_Z8transporPdS_ii)
        /*00bc*/ 	.word	0x00000000


	//----- nvinfo : EIATTR_MIN_STACK_SIZE
	.align		4
.L_31:
        /*00c0*/ 	.byte	0x04, 0x12
        /*00c2*/ 	.short	(.L_33 - .L_32)
	.align		4
.L_32:
        /*00c4*/ 	.word	index@(_Z20transformacao_linearPdS_S_iii)
        /*00c8*/ 	.word	0x00000000
.L_33:


//--------------------- .nv.compat                --------------------------
	.section	.nv.compat,"",@"SHT_CUDA_COMPAT_INFO"
	.align	4
        /*0000*/ 	.byte	0x02, 0x09, 0x00, 0x00, 0x02, 0x02, 0x01, 0x00, 0x02, 0x05, 0x05, 0x00, 0x03, 0x07, 0x01, 0x01
        /*0010*/ 	.byte	0x02, 0x03, 0x00, 0x00, 0x02, 0x06, 0x01, 0x00, 0x04, 0x0b, 0x08, 0x00, 0x01, 0x00, 0x00, 0x00
        /*0020*/ 	.byte	0x00, 0x00, 0x00, 0x00


//--------------------- .nv.info._Z7softmaxPdii   --------------------------
	.section	.nv.info._Z7softmaxPdii,"",@"SHT_CUDA_INFO"
	.sectionflags	@""
	.align	4


	//----- nvinfo : EIATTR_CUDA_API_VERSION
	.align		4
        /*0000*/ 	.byte	0x04, 0x37
        /*0002*/ 	.short	(.L_35 - .L_34)
.L_34:
        /*0004*/ 	.word	0x00000082


	//----- nvinfo : EIATTR_KPARAM_INFO
	.align		4
.L_35:
        /*0008*/ 	.byte	0x04, 0x17
        /*000a*/ 	.short	(.L_37 - .L_36)
.L_36:
        /*000c*/ 	.word	0x00000000
        /*0010*/ 	.short	0x0002
        /*0012*/ 	.short	0x000c
        /*0014*/ 	.byte	0x00, 0xf0, 0x11, 0x00


	//----- nvinfo : EIATTR_KPARAM_INFO
	.align		4
.L_37:
        /*0018*/ 	.byte	0x04, 0x17
        /*001a*/ 	.short	(.L_39 - .L_38)
.L_38:
        /*001c*/ 	.word	0x00000000
        /*0020*/ 	.short	0x0001
        /*0022*/ 	.short	0x0008
        /*0024*/ 	.byte	0x00, 0xf0, 0x11, 0x00


	//----- nvinfo : EIATTR_KPARAM_INFO
	.align		4
.L_39:
        /*0028*/ 	.byte	0x04, 0x17
        /*002a*/ 	.short	(.L_41 - .L_40)
.L_40:
        /*002c*/ 	.word	0x00000000
        /*0030*/ 	.short	0x0000
        /*0032*/ 	.short	0x0000
        /*0034*/ 	.byte	0x00, 0xf5, 0x21, 0x00


	//----- nvinfo : EIATTR_SPARSE_MMA_MASK
	.align		4
.L_41:
        /*0038*/ 	.byte	0x03, 0x50
        /*003a*/ 	.short	0x0000


	//----- nvinfo : EIATTR_MAXREG_COUNT
	.align		4
        /*003c*/ 	.byte	0x03, 0x1b
        /*003e*/ 	.short	0x00ff


	//----- nvinfo : EIATTR_MERCURY_ISA_VERSION
	.align		4
        /*0040*/ 	.byte	0x03, 0x5f
        /*0042*/ 	.short	0x0101


	//----- nvinfo : EIATTR_VRC_CTA_INIT_COUNT
	.align		4
        /*0044*/ 	.byte	0x02, 0x4a
	.zero		1
	.zero		1


	//----- nvinfo : EIATTR_EXIT_INSTR_OFFSETS
	.align		4
        /*0048*/ 	.byte	0x04, 0x1c
        /*004a*/ 	.short	(.L_43 - .L_42)


	//   ....[0]....
.L_42:
        /*004c*/ 	.word	0x00000070


	//   ....[1]....
        /*0050*/ 	.word	0x00000ee0


	//   ....[2]....
        /*0054*/ 	.word	0x00001bf0


	//   ....[3]....
        /*0058*/ 	.word	0x00002220


	//----- nvinfo : EIATTR_CRS_STACK_SIZE
	.align		4
.L_43:
        /*005c*/ 	.byte	0x04, 0x1e
        /*005e*/ 	.short	(.L_45 - .L_44)
.L_44:
        /*0060*/ 	.word	0x00000000


	//----- nvinfo : EIATTR_CBANK_PARAM_SIZE
	.align		4
.L_45:
        /*0064*/ 	.byte	0x03, 0x19
        /*0066*/ 	.short	0x0010


	//----- nvinfo : EIATTR_PARAM_CBANK
	.align		4
        /*0068*/ 	.byte	0x04, 0x0a
        /*006a*/ 	.short	(.L_47 - .L_46)
	.align		4
.L_46:
        /*006c*/ 	.word	index@(.nv.constant0._Z7softmaxPdii)
        /*0070*/ 	.short	0x0380
        /*0072*/ 	.short	0x0010


	//----- nvinfo : EIATTR_SW_WAR
	.align		4
.L_47:
        /*0074*/ 	.byte	0x04, 0x36
        /*0076*/ 	.short	(.L_49 - .L_48)
.L_48:
        /*0078*/ 	.word	0x00000008
.L_49:


//--------------------- .nv.info._Z21segunda_multiplicacaoPdS_S_iii --------------------------
	.section	.nv.info._Z21segunda_multiplicacaoPdS_S_iii,"",@"SHT_CUDA_INFO"
	.sectionflags	@""
	.align	4


	//----- nvinfo : EIATTR_CUDA_API_VERSION
	.align		4
        /*0000*/ 	.byte	0x04, 0x37
        /*0002*/ 	.short	(.L_51 - .L_50)
.L_50:
        /*0004*/ 	.word	0x00000082


	//----- nvinfo : EIATTR_KPARAM_INFO
	.align		4
.L_51:
        /*0008*/ 	.byte	0x04, 0x17
        /*000a*/ 	.short	(.L_53 - .L_52)
.L_52:
        /*000c*/ 	.word	0x00000000
        /*0010*/ 	.short	0x0005
        /*0012*/ 	.short	0x0020
        /*0014*/ 	.byte	0x00, 0xf0, 0x11, 0x00


	//----- nvinfo : EIATTR_KPARAM_INFO
	.align		4
.L_53:
        /*0018*/ 	.byte	0x04, 0x17
        /*001a*/ 	.short	(.L_55 - .L_54)
.L_54:
        /*001c*/ 	.word	0x00000000
        /*0020*/ 	.short	0x0004
        /*0022*/ 	.short	0x001c
        /*0024*/ 	.byte	0x00, 0xf0, 0x11, 0x00


	//----- nvinfo : EIATTR_KPARAM_INFO
	.align		4
.L_55:
        /*0028*/ 	.byte	0x04, 0x17
        /*002a*/ 	.short	(.L_57 - .L_56)
.L_56:
        /*002c*/ 	.word	0x00000000
        /*0030*/ 	.short	0x0003
        /*0032*/ 	.short	0x0018
        /*0034*/ 	.byte	0x00, 0xf0, 0x11, 0x00


	//----- nvinfo : EIATTR_KPARAM_INFO
	.align		4
.L_57:
        /*0038*/ 	.byte	0x04, 0x17
        /*003a*/ 	.short	(.L_59 - .L_58)
.L_58:
        /*003c*/ 	.word	0x00000000
        /*0040*/ 	.short	0x0002
        /*0042*/ 	.short	0x0010
        /*0044*/ 	.byte	0x00, 0xf5, 0x21, 0x00


	//----- nvinfo : EIATTR_KPARAM_INFO
	.align		4
.L_59:
        /*0048*/ 	.byte	0x04, 0x17
        /*004a*/ 	.short	(.L_61 - .L_60)
.L_60:
        /*004c*/ 	.word	0x00000000
        /*0050*/ 	.short	0x0001
        /*0052*/ 	.short	0x0008
        /*0054*/ 	.byte	0x00, 0xf5, 0x21, 0x00


	//----- nvinfo : EIATTR_KPARAM_INFO
	.align		4
.L_61:
        /*0058*/ 	.byte	0x04, 0x17
        /*005a*/ 	.short	(.L_63 - .L_62)
.L_62:
        /*005c*/ 	.word	0x00000000
        /*0060*/ 	.short	0x0000
        /*0062*/ 	.short	0x0000
        /*0064*/ 	.byte	0x00, 0xf5, 0x21, 0x00


	//----- nvinfo : EIATTR_SPARSE_MMA_MASK
	.align		4
.L_63:
        /*0068*/ 	.byte	0x03, 0x50
        /*006a*/ 	.short	0x0000


	//----- nvinfo : EIATTR_MAXREG_COUNT
	.align		4
        /*006c*/ 	.byte	0x03, 0x1b
        /*006e*/ 	.short	0x00ff


	//----- nvinfo : EIATTR_MERCURY_ISA_VERSION
	.align		4
        /*0070*/ 	.byte	0x03, 0x5f
        /*0072*/ 	.short	0x0101


	//----- nvinfo : EIATTR_VRC_CTA_INIT_COUNT
	.align		4
        /*0074*/ 	.byte	0x02, 0x4a
	.zero		1
	.zero		1


	//----- nvinfo : EIATTR_EXIT_INSTR_OFFSETS
	.align		4
        /*0078*/ 	.byte	0x04, 0x1c
        /*007a*/ 	.short	(.L_65 - .L_64)


	//   ....[0]....
.L_64:
        /*007c*/ 	.word	0x000000c0


	//   ....[1]....
        /*0080*/ 	.word	0x000008e0


	//----- nvinfo : EIATTR_CBANK_PARAM_SIZE
	.align		4
.L_65:
        /*0084*/ 	.byte	0x03, 0x19
        /*0086*/ 	.short	0x0024


	//----- nvinfo : EIATTR_PARAM_CBANK
	.align		4
        /*0088*/ 	.byte	0x04, 0x0a
        /*008a*/ 	.short	(.L_67 - .L_66)
	.align		4
.L_66:
        /*008c*/ 	.word	index@(.nv.constant0._Z21segunda_multiplicacaoPdS_S_iii)
        /*0090*/ 	.short	0x0380
        /*0092*/ 	.short	0x0024


	//----- nvinfo : EIATTR_SW_WAR
	.align		4
.L_67:
        /*0094*/ 	.byte	0x04, 0x36
        /*0096*/ 	.short	(.L_69 - .L_68)
.L_68:
        /*0098*/ 	.word	0x00000008
.L_69:


//--------------------- .nv.info._Z22primeira_multiplicacaoPdS_S_iiid --------------------------
	.section	.nv.info._Z22primeira_multiplicacaoPdS_S_iiid,"",@"SHT_CUDA_INFO"
	.sectionflags	@""
	.align	4


	//----- nvinfo : EIATTR_CUDA_API_VERSION
	.align		4
        /*0000*/ 	.byte	0x04, 0x37
        /*0002*/ 	.short	(.L_71 - .L_70)
.L_70:
        /*0004*/ 	.word	0x00000082


	//----- nvinfo : EIATTR_KPARAM_INFO
	.align		4
.L_71:
        /*0008*/ 	.byte	0x04, 0x17
        /*000a*/ 	.short	(.L_73 - .L_72)
.L_72:
        /*000c*/ 	.word	0x00000000
        /*0010*/ 	.short	0x0006
        /*0012*/ 	.short	0x0028
        /*0014*/ 	.byte	0x00, 0xf0, 0x21, 0x00


	//----- nvinfo : EIATTR_KPARAM_INFO
	.align		4
.L_73:
        /*0018*/ 	.byte	0x04, 0x17
        /*001a*/ 	.short	(.L_75 - .L_74)
.L_74:
        /*001c*/ 	.word	0x00000000
        /*0020*/ 	.short	0x0005
        /*0022*/ 	.short	0x0020
        /*0024*/ 	.byte	0x00, 0xf0, 0x11, 0x00


	//----- nvinfo : EIATTR_KPARAM_INFO
	.align		4
.L_75:
        /*0028*/ 	.byte	0x04, 0x17
        /*002a*/ 	.short	(.L_77 - .L_76)
.L_76:
        /*002c*/ 	.word	0x00000000
        /*0030*/ 	.short	0x0004
        /*0032*/ 	.short	0x001c
        /*0034*/ 	.byte	0x00, 0xf0, 0x11, 0x00


	//----- nvinfo : EIATTR_KPARAM_INFO
	.align		4
.L_77:
        /*0038*/ 	.byte	0x04, 0x17
        /*003a*/ 	.short	(.L_79 - .L_78)
.L_78:
        /*003c*/ 	.word	0x00000000
        /*0040*/ 	.short	0x0003
        /*0042*/ 	.short	0x0018
        /*0044*/ 	.byte	0x00, 0xf0, 0x11, 0x00


	//----- nvinfo : EIATTR_KPARAM_INFO
	.align		4
.L_79:
        /*0048*/ 	.byte	0x04, 0x17
        /*004a*/ 	.short	(.L_81 - .L_80)
.L_80:
        /*004c*/ 	.word	0x00000000
        /*0050*/ 	.short	0x0002
        /*0052*/ 	.short	0x0010
        /*0054*/ 	.byte	0x00, 0xf5, 0x21, 0x00


	//----- nvinfo : EIATTR_KPARAM_INFO
	.align		4
.L_81:
        /*0058*/ 	.byte	0x04, 0x17
        /*005a*/ 	.short	(.L_83 - .L_82)
.L_82:
        /*005c*/ 	.word	0x00000000
        /*0060*/ 	.short	0x0001
        /*0062*/ 	.short	0x0008
        /*0064*/ 	.byte	0x00, 0xf5, 0x21, 0x00


	//----- nvinfo : EIATTR_KPARAM_INFO
	.align		4
.L_83:
        /*0068*/ 	.byte	0x04, 0x17
        /*006a*/ 	.short	(.L_85 - .L_84)
.L_84:
        /*006c*/ 	.word	0x00000000
        /*0070*/ 	.short	0x0000
        /*0072*/ 	.short	0x0000
        /*0074*/ 	.byte	0x00, 0xf5, 0x21, 0x00


	//----- nvinfo : EIATTR_SPARSE_MMA_MASK
	.align		4
.L_85:
        /*0078*/ 	.byte	0x03, 0x50
        /*007a*/ 	.short	0x0000


	//----- nvinfo : EIATTR_MAXREG_COUNT
	.align		4
        /*007c*/ 	.byte	0x03, 0x1b
        /*007e*/ 	.short	0x00ff


	//----- nvinfo : EIATTR_MERCURY_ISA_VERSION
	.align		4
        /*0080*/ 	.byte	0x03, 0x5f
        /*0082*/ 	.short	0x0101


	//----- nvinfo : EIATTR_VRC_CTA_INIT_COUNT
	.align		4
        /*0084*/ 	.byte	0x02, 0x4a
	.zero		1
	.zero		1


	//----- nvinfo : EIATTR_EXIT_INSTR_OFFSETS
	.align		4
        /*0088*/ 	.byte	0x04, 0x1c
        /*008a*/ 	.short	(.L_87 - .L_86)


	//   ....[0]....
.L_86:
        /*008c*/ 	.word	0x000000c0


	//   ....[1]....
        /*0090*/ 	.word	0x00000a70


	//   ....[2]....
        /*0094*/ 	.word	0x00000ae0


	//----- nvinfo : EIATTR_CRS_STACK_SIZE
	.align		4
.L_87:
        /*0098*/ 	.byte	0x04, 0x1e
        /*009a*/ 	.short	(.L_89 - .L_88)
.L_88:
        /*009c*/ 	.word	0x00000000


	//----- nvinfo : EIATTR_CBANK_PARAM_SIZE
	.align		4
.L_89:
        /*00a0*/ 	.byte	0x03, 0x19
        /*00a2*/ 	.short	0x0030


	//----- nvinfo : EIATTR_PARAM_CBANK
	.align		4
        /*00a4*/ 	.byte	0x04, 0x0a
        /*00a6*/ 	.short	(.L_91 - .L_90)
	.align		4
.L_90:
        /*00a8*/ 	.word	index@(.nv.constant0._Z22primeira_multiplicacaoPdS_S_iiid)
        /*00ac*/ 	.short	0x0380
        /*00ae*/ 	.short	0x0030


	//----- nvinfo : EIATTR_SW_WAR
	.align		4
.L_91:
        /*00b0*/ 	.byte	0x04, 0x36
        /*00b2*/ 	.short	(.L_93 - .L_92)
.L_92:
        /*00b4*/ 	.word	0x00000008
.L_93:


//--------------------- .nv.info._Z8transporPdS_ii --------------------------
	.section	.nv.info._Z8transporPdS_ii,"",@"SHT_CUDA_INFO"
	.sectionflags	@""
	.align	4


	//----- nvinfo : EIATTR_CUDA_API_VERSION
	.align		4
        /*0000*/ 	.byte	0x04, 0x37
        /*0002*/ 	.short	(.L_95 - .L_94)
.L_94:
        /*0004*/ 	.word	0x00000082


	//----- nvinfo : EIATTR_KPARAM_INFO
	.align		4
.L_95:
        /*0008*/ 	.byte	0x04, 0x17
        /*000a*/ 	.short	(.L_97 - .L_96)
.L_96:
        /*000c*/ 	.word	0x00000000
        /*0010*/ 	.short	0x0003
        /*0012*/ 	.short	0x0014
        /*0014*/ 	.byte	0x00, 0xf0, 0x11, 0x00


	//----- nvinfo : EIATTR_KPARAM_INFO
	.align		4
.L_97:
        /*0018*/ 	.byte	0x04, 0x17
        /*001a*/ 	.short	(.L_99 - .L_98)
.L_98:
        /*001c*/ 	.word	0x00000000
        /*0020*/ 	.short	0x0002
        /*0022*/ 	.short	0x0010
        /*0024*/ 	.byte	0x00, 0xf0, 0x11, 0x00


	//----- nvinfo : EIATTR_KPARAM_INFO
	.align		4
.L_99:
        /*0028*/ 	.byte	0x04, 0x17
        /*002a*/ 	.short	(.L_101 - .L_100)
.L_100:
        /*002c*/ 	.word	0x00000000
        /*0030*/ 	.short	0x0001
        /*0032*/ 	.short	0x0008
        /*0034*/ 	.byte	0x00, 0xf5, 0x21, 0x00


	//----- nvinfo : EIATTR_KPARAM_INFO
	.align		4
.L_101:
        /*0038*/ 	.byte	0x04, 0x17
        /*003a*/ 	.short	(.L_103 - .L_102)
.L_102:
        /*003c*/ 	.word	0x00000000
        /*0040*/ 	.short	0x0000
        /*0042*/ 	.short	0x0000
        /*0044*/ 	.byte	0x00, 0xf5, 0x21, 0x00


	//----- nvinfo : EIATTR_SPARSE_MMA_MASK
	.align		4
.L_103:
        /*0048*/ 	.byte	0x03, 0x50
        /*004a*/ 	.short	0x0000


	//----- nvinfo : EIATTR_MAXREG_COUNT
	.align		4
        /*004c*/ 	.byte	0x03, 0x1b
        /*004e*/ 	.short	0x00ff


	//----- nvinfo : EIATTR_MERCURY_ISA_VERSION
	.align		4
        /*0050*/ 	.byte	0x03, 0x5f
        /*0052*/ 	.short	0x0101


	//----- nvinfo : EIATTR_VRC_CTA_INIT_COUNT
	.align		4
        /*0054*/ 	.byte	0x02, 0x4a
	.zero		1
	.zero		1


	//----- nvinfo : EIATTR_EXIT_INSTR_OFFSETS
	.align		4
        /*0058*/ 	.byte	0x04, 0x1c
        /*005a*/ 	.short	(.L_105 - .L_104)


	//   ....[0]....
.L_104:
        /*005c*/ 	.word	0x000000c0


	//   ....[1]....
        /*0060*/ 	.word	0x00000160


	//----- nvinfo : EIATTR_CBANK_PARAM_SIZE
	.align		4
.L_105:
        /*0064*/ 	.byte	0x03, 0x19
        /*0066*/ 	.short	0x0018


	//----- nvinfo : EIATTR_PARAM_CBANK
	.align		4
        /*0068*/ 	.byte	0x04, 0x0a
        /*006a*/ 	.short	(.L_107 - .L_106)
	.align		4
.L_106:
        /*006c*/ 	.word	index@(.nv.constant0._Z8transporPdS_ii)
        /*0070*/ 	.short	0x0380
        /*0072*/ 	.short	0x0018


	//----- nvinfo : EIATTR_SW_WAR
	.align		4
.L_107:
        /*0074*/ 	.byte	0x04, 0x36
        /*0076*/ 	.short	(.L_109 - .L_108)
.L_108:
        /*0078*/ 	.word	0x00000008
.L_109:


//--------------------- .nv.info._Z20transformacao_linearPdS_S_iii --------------------------
	.section	.nv.info._Z20transformacao_linearPdS_S_iii,"",@"SHT_CUDA_INFO"
	.sectionflags	@""
	.align	4


	//----- nvinfo : EIATTR_CUDA_API_VERSION
	.align		4
        /*0000*/ 	.byte	0x04, 0x37
        /*0002*/ 	.short	(.L_111 - .L_110)
.L_110:
        /*0004*/ 	.word	0x00000082


	//----- nvinfo : EIATTR_KPARAM_INFO
	.align		4
.L_111:
        /*0008*/ 	.byte	0x04, 0x17
        /*000a*/ 	.short	(.L_113 - .L_112)
.L_112:
        /*000c*/ 	.word	0x00000000
        /*0010*/ 	.short	0x0005
        /*0012*/ 	.short	0x0020
        /*0014*/ 	.byte	0x00, 0xf0, 0x11, 0x00


	//----- nvinfo : EIATTR_KPARAM_INFO
	.align		4
.L_113:
        /*0018*/ 	.byte	0x04, 0x17
        /*001a*/ 	.short	(.L_115 - .L_114)
.L_114:
        /*001c*/ 	.word	0x00000000
        /*0020*/ 	.short	0x0004
        /*0022*/ 	.short	0x001c
        /*0024*/ 	.byte	0x00, 0xf0, 0x11, 0x00


	//----- nvinfo : EIATTR_KPARAM_INFO
	.align		4
.L_115:
        /*0028*/ 	.byte	0x04, 0x17
        /*002a*/ 	.short	(.L_117 - .L_116)
.L_116:
        /*002c*/ 	.word	0x00000000
        /*0030*/ 	.short	0x0003
        /*0032*/ 	.short	0x0018
        /*0034*/ 	.byte	0x00, 0xf0, 0x11, 0x00


	//----- nvinfo : EIATTR_KPARAM_INFO
	.align		4
.L_117:
        /*0038*/ 	.byte	0x04, 0x17
        /*003a*/ 	.short	(.L_119 - .L_118)
.L_118:
        /*003c*/ 	.word	0x00000000
        /*0040*/ 	.short	0x0002
        /*0042*/ 	.short	0x0010
        /*0044*/ 	.byte	0x00, 0xf5, 0x21, 0x00


	//----- nvinfo : EIATTR_KPARAM_INFO
	.align		4
.L_119:
        /*0048*/ 	.byte	0x04, 0x17
        /*004a*/ 	.short	(.L_121 - .L_120)
.L_120:
        /*004c*/ 	.word	0x00000000
        /*0050*/ 	.short	0x0001
        /*0052*/ 	.short	0x0008
        /*0054*/ 	.byte	0x00, 0xf5, 0x21, 0x00


	//----- nvinfo : EIATTR_KPARAM_INFO
	.align		4
.L_121:
        /*0058*/ 	.byte	0x04, 0x17
        /*005a*/ 	.short	(.L_123 - .L_122)
.L_122:
        /*005c*/ 	.word	0x00000000
        /*0060*/ 	.short	0x0000
        /*0062*/ 	.short	0x0000
        /*0064*/ 	.byte	0x00, 0xf5, 0x21, 0x00


	//----- nvinfo : EIATTR_SPARSE_MMA_MASK
	.align		4
.L_123:
        /*0068*/ 	.byte	0x03, 0x50
        /*006a*/ 	.short	0x0000


	//----- nvinfo : EIATTR_MAXREG_COUNT
	.align		4
        /*006c*/ 	.byte	0x03, 0x1b
        /*006e*/ 	.short	0x00ff


	//----- nvinfo : EIATTR_MERCURY_ISA_VERSION
	.align		4
        /*0070*/ 	.byte	0x03, 0x5f
        /*0072*/ 	.short	0x0101


	//----- nvinfo : EIATTR_VRC_CTA_INIT_COUNT
	.align		4
        /*0074*/ 	.byte	0x02, 0x4a
	.zero		1
	.zero		1


	//----- nvinfo : EIATTR_EXIT_INSTR_OFFSETS
	.align		4
        /*0078*/ 	.byte	0x04, 0x1c
        /*007a*/ 	.short	(.L_125 - .L_124)


	//   ....[0]....
.L_124:
        /*007c*/ 	.word	0x000000d0


	//   ....[1]....
        /*0080*/ 	.word	0x00000c00


	//----- nvinfo : EIATTR_CBANK_PARAM_SIZE
	.align		4
.L_125:
        /*0084*/ 	.byte	0x03, 0x19
        /*0086*/ 	.short	0x0024


	//----- nvinfo : EIATTR_PARAM_CBANK
	.align		4
        /*0088*/ 	.byte	0x04, 0x0a
        /*008a*/ 	.short	(.L_127 - .L_126)
	.align		4
.L_126:
        /*008c*/ 	.word	index@(.nv.constant0._Z20transformacao_linearPdS_S_iii)
        /*0090*/ 	.short	0x0380
        /*0092*/ 	.short	0x0024


	//----- nvinfo : EIATTR_SW_WAR
	.align		4
.L_127:
        /*0094*/ 	.byte	0x04, 0x36
        /*0096*/ 	.short	(.L_129 - .L_128)
.L_128:
        /*0098*/ 	.word	0x00000008
.L_129:


//--------------------- .nv.callgraph             --------------------------
	.section	.nv.callgraph,"",@"SHT_CUDA_CALLGRAPH"
	.align	4
	.sectionentsize	8
	.align		4
        /*0000*/ 	.word	0x00000000
	.align		4
        /*0004*/ 	.word	0xffffffff
	.align		4
        /*0008*/ 	.word	0x00000000
	.align		4
        /*000c*/ 	.word	0xfffffffe
	.align		4
        /*0010*/ 	.word	0x00000000
	.align		4
        /*0014*/ 	.word	0xfffffffd
	.align		4
        /*0018*/ 	.word	0x00000000
	.align		4
        /*001c*/ 	.word	0xfffffffc


//--------------------- .text._Z7softmaxPdii      --------------------------
	.section	.text._Z7softmaxPdii,"ax",@progbits
	.align	128
        .global         _Z7softmaxPdii
        .type           _Z7softmaxPdii,@function
        .size           _Z7softmaxPdii,(.L_x_66 - _Z7softmaxPdii)
        .other          _Z7softmaxPdii,@"STO_CUDA_ENTRY STV_DEFAULT"
_Z7softmaxPdii:
.text._Z7softmaxPdii:
[----:B------:R-:W-:Y:S01]  /*0000*/  LDC R1, c[0x0][0x37c] ;  /* 0x0000df00ff017b82 */ /* 0x000fe20000000800 */
[----:B------:R-:W0:Y:S01]  /*0010*/  S2R R2, SR_TID.X ;  /* 0x0000000000027919 */ /* 0x000e220000002100 */
[----:B------:R-:W0:Y:S01]  /*0020*/  LDCU UR4, c[0x0][0x360] ;  /* 0x00006c00ff0477ac */ /* 0x000e220008000800 */
[----:B------:R-:W0:Y:S01]  /*0030*/  S2R R3, SR_CTAID.X ;  /* 0x0000000000037919 */ /* 0x000e220000002500 */
[----:B------:R-:W1:Y:S01]  /*0040*/  LDCU UR5, c[0x0][0x388] ;  /* 0x00007100ff0577ac */ /* 0x000e620008000800 */
[----:B0-----:R-:W-:-:S05]  /*0050*/  IMAD R2, R3, UR4, R2 ;  /* 0x0000000403027c24 */ /* 0x001fca000f8e0202 */
[----:B-1----:R-:W-:-:S13]  /*0060*/  ISETP.GE.AND P0, PT, R2, UR5, PT ;  /* 0x0000000502007c0c */ /* 0x002fda000bf06270 */
[----:B------:R-:W-:Y:S05]  /*0070*/  @P0 EXIT ;  /* 0x000000000000094d */ /* 0x000fea0003800000 */
[----:B------:R-:W0:Y:S01]  /*0080*/  LDCU UR4, c[0x0][0x38c] ;  /* 0x00007180ff0477ac */ /* 0x000e220008000800 */
[----:B------:R-:W-:Y:S01]  /*0090*/  CS2R R14, SRZ ;  /* 0x00000000000e7805 */ /* 0x000fe2000001ff00 */
[----:B------:R-:W1:Y:S01]  /*00a0*/  LDCU.64 UR6, c[0x0][0x358] ;  /* 0x00006b00ff0677ac */ /* 0x000e620008000a00 */
[----:B0-----:R-:W-:-:S05]  /*00b0*/  IMAD.U32 R5, RZ, RZ, UR4 ;  /* 0x00000004ff057e24 */ /* 0x001fca000f8e00ff */
[----:B------:R-:W-:-:S13]  /*00c0*/  ISETP.GE.AND P0, PT, R5, 0x1, PT ;  /* 0x000000010500780c */ /* 0x000fda0003f06270 */
[----:B-1----:R-:W-:Y:S05]  /*00d0*/  @!P0 BRA `(.L_x_0) ;  /* 0x0000000c007c8947 */ /* 0x002fea0003800000 */
[----:B------:R-:W-:Y:S01]  /*00e0*/  ISETP.NE.AND P0, PT, R5, 0x1, PT ;  /* 0x000000010500780c */ /* 0x000fe20003f05270 */
[----:B------:R-:W-:Y:S01]  /*00f0*/  IMAD R0, R2, R5, RZ ;  /* 0x0000000502007224 */ /* 0x000fe200078e02ff */
[----:B------:R-:W-:Y:S01]  /*0100*/  CS2R R14, SRZ ;  /* 0x00000000000e7805 */ /* 0x000fe2000001ff00 */
[----:B------:R-:W-:-:S10]  /*0110*/  IMAD.MOV.U32 R3, RZ, RZ, RZ ;  /* 0x000000ffff037224 */ /* 0x000fd400078e00ff */
[----:B------:R-:W-:Y:S05]  /*0120*/  @!P0 BRA `(.L_x_1) ;  /* 0x0000000800448947 */ /* 0x000fea0003800000 */
[----:B------:R-:W0:Y:S01]  /*0130*/  LDCU.64 UR4, c[0x0][0x380] ;  /* 0x00007000ff0477ac */ /* 0x000e220008000a00 */
[----:B------:R-:W-:Y:S01]  /*0140*/  LOP3.LUT R3, R5, 0x7ffffffe, RZ, 0xc0, !PT ;  /* 0x7ffffffe05037812 */ /* 0x000fe200078ec0ff */
[----:B------:R-:W-:Y:S01]  /*0150*/  IMAD.MOV.U32 R4, RZ, RZ, R0 ;  /* 0x000000ffff047224 */ /* 0x000fe200078e0000 */
[----:B------:R-:W-:-:S03]  /*0160*/  CS2R R14, SRZ ;  /* 0x00000000000e7805 */ /* 0x000fc6000001ff00 */
[----:B------:R-:W-:Y:S01]  /*0170*/  IMAD.MOV R5, RZ, RZ, -R3 ;  /* 0x000000ffff057224 */ /* 0x000fe200078e0a03 */
[----:B0-----:R-:W-:-:S04]  /*0180*/  UIADD3 UR4, UP0, UPT, UR4, 0x8, URZ ;  /* 0x0000000804047890 */ /* 0x001fc8000ff1e0ff */
[----:B------:R-:W-:-:S12]  /*0190*/  UIADD3.X UR5, UPT, UPT, URZ, UR5, URZ, UP0, !UPT ;  /* 0x00000005ff057290 */ /* 0x000fd800087fe4ff */
.L_x_10:
[----:B------:R-:W-:Y:S02]  /*01a0*/  IMAD.U32 R6, RZ, RZ, UR4 ;  /* 0x00000004ff067e24 */ /* 0x000fe4000f8e00ff */
[----:B------:R-:W-:Y:S02]  /*01b0*/  IMAD.U32 R7, RZ, RZ, UR5 ;  /* 0x00000005ff077e24 */ /* 0x000fe4000f8e00ff */
[----:B------:R-:W-:-:S05]  /*01c0*/  IMAD.WIDE R6, R4, 0x8, R6 ;  /* 0x0000000804067825 */ /* 0x000fca00078e0206 */
[----:B------:R-:W2:Y:S01]  /*01d0*/  LDG.E.64 R8, desc[UR6][R6.64+-0x8] ;  /* 0xfffff80606087981 */ /* 0x000ea2000c1e1b00 */
[----:B------:R-:W-:Y:S01]  /*01e0*/  VIADD R5, R5, 0x2 ;  /* 0x0000000205057836 */ /* 0x000fe20000000000 */
[----:B------:R-:W-:Y:S04]  /*01f0*/  BSSY.RECONVERGENT B0, `(.L_x_2) ;  /* 0x0000040000007945 */ /* 0x000fe80003800200 */
[----:B------:R-:W-:Y:S01]  /*0200*/  ISETP.NE.AND P0, PT, R5, RZ, PT ;  /* 0x000000ff0500720c */ /* 0x000fe20003f05270 */
[----:B--2---:R-:W-:-:S14]  /*0210*/  DSETP.NEU.AND P1, PT, R8, -INF , PT ;  /* 0xfff000000800742a */ /* 0x004fdc0003f2d000 */
[----:B------:R-:W-:Y:S05]  /*0220*/  @!P1 BRA `(.L_x_3) ;  /* 0x0000000000f09947 */ /* 0x000fea0003800000 */
[----:B------:R-:W-:Y:S01]  /*0230*/  MOV R10, 0x652b82fe ;  /* 0x652b82fe000a7802 */ /* 0x000fe20000000f00 */
[----:B------:R-:W-:Y:S01]  /*0240*/  IMAD.MOV.U32 R11, RZ, RZ, 0x3ff71547 ;  /* 0x3ff71547ff0b7424 */ /* 0x000fe200078e00ff */
[----:B------:R-:W-:Y:S01]  /*0250*/  UMOV UR8, 0xfefa39ef ;  /* 0xfefa39ef00087882 */ /* 0x000fe20000000000 */
[----:B------:R-:W-:Y:S01]  /*0260*/  UMOV UR9, 0x3fe62e42 ;  /* 0x3fe62e4200097882 */ /* 0x000fe20000000000 */
[----:B------:R-:W-:Y:S01]  /*0270*/  FSETP.GEU.AND P1, PT, |R9|, 4.1917929649353027344, PT ;  /* 0x4086232b0900780b */ /* 0x000fe20003f2e200 */
[----:B------:R-:W-:Y:S02]  /*0280*/  BSSY.RECONVERGENT B1, `(.L_x_4) ;  /* 0x0000035000017945 */ /* 0x000fe40003800200 */
[----:B------:R-:W-:-:S08]  /*0290*/  DFMA R10, R8, R10, 6.75539944105574400000e+15 ;  /* 0x43380000080a742b */ /* 0x000fd0000000000a */
[----:B------:R-:W-:-:S08]  /*02a0*/  DADD R12, R10, -6.75539944105574400000e+15 ;  /* 0xc33800000a0c7429 */ /* 0x000fd00000000000 */
[----:B------:R-:W-:Y:S01]  /*02b0*/  DFMA R16, R12, -UR8, R8 ;  /* 0x800000080c107c2b */ /* 0x000fe20008000008 */
[----:B------:R-:W-:Y:S01]  /*02c0*/  UMOV UR8, 0x3b39803f ;  /* 0x3b39803f00087882 */ /* 0x000fe20000000000 */
[----:B------:R-:W-:-:S06]  /*02d0*/  UMOV UR9, 0x3c7abc9e ;  /* 0x3c7abc9e00097882 */ /* 0x000fcc0000000000 */
[----:B------:R-:W-:Y:S01]  /*02e0*/  DFMA R12, R12, -UR8, R16 ;  /* 0x800000080c0c7c2b */ /* 0x000fe20008000010 */
[----:B------:R-:W-:Y:S01]  /*02f0*/  UMOV UR8, 0x69ce2bdf ;  /* 0x69ce2bdf00087882 */ /* 0x000fe20000000000 */
[----:B------:R-:W-:Y:S01]  /*0300*/  IMAD.MOV.U32 R16, RZ, RZ, -0x35dec16 ;  /* 0xfca213eaff107424 */ /* 0x000fe200078e00ff */
[----:B------:R-:W-:Y:S01]  /*0310*/  UMOV UR9, 0x3e5ade15 ;  /* 0x3e5ade1500097882 */ /* 0x000fe20000000000 */
[----:B------:R-:W-:-:S06]  /*0320*/  IMAD.MOV.U32 R17, RZ, RZ, 0x3e928af3 ;  /* 0x3e928af3ff117424 */ /* 0x000fcc00078e00ff */
[----:B------:R-:W-:Y:S01]  /*0330*/  DFMA R16, R12, UR8, R16 ;  /* 0x000000080c107c2b */ /* 0x000fe20008000010 */
[----:B------:R-:W-:Y:S01]  /*0340*/  UMOV UR8, 0x62401315 ;  /* 0x6240131500087882 */ /* 0x000fe20000000000 */
[----:B------:R-:W-:-:S06]  /*0350*/  UMOV UR9, 0x3ec71dee ;  /* 0x3ec71dee00097882 */ /* 0x000fcc0000000000 */
[----:B------:R-:W-:Y:S01]  /*0360*/  DFMA R16, R12, R16, UR8 ;  /* 0x000000080c107e2b */ /* 0x000fe20008000010 */
        /* <DEDUP_REMOVED lines=20> */
[----:B------:R-:W-:-:S08]  /*04b0*/  DFMA R16, R12, R16, UR8 ;  /* 0x000000080c107e2b */ /* 0x000fd00008000010 */
[----:B------:R-:W-:-:S08]  /*04c0*/  DFMA R16, R12, R16, 1 ;  /* 0x3ff000000c10742b */ /* 0x000fd00000000010 */
[----:B------:R-:W-:-:S10]  /*04d0*/  DFMA R16, R12, R16, 1 ;  /* 0x3ff000000c10742b */ /* 0x000fd40000000010 */
[----:B------:R-:W-:Y:S02]  /*04e0*/  IMAD R13, R10, 0x100000, R17 ;  /* 0x001000000a0d7824 */ /* 0x000fe400078e0211 */
[----:B------:R-:W-:Y:S01]  /*04f0*/  IMAD.MOV.U32 R12, RZ, RZ, R16 ;  /* 0x000000ffff0c7224 */ /* 0x000fe200078e0010 */
[----:B------:R-:W-:Y:S06]  /*0500*/  @!P1 BRA `(.L_x_5) ;  /* 0x0000000000309947 */ /* 0x000fec0003800000 */
[----:B------:R-:W-:Y:S01]  /*0510*/  FSETP.GEU.AND P2, PT, |R9|, 4.2275390625, PT ;  /* 0x408748000900780b */ /* 0x000fe20003f4e200 */
[C---:B------:R-:W-:Y:S02]  /*0520*/  DADD R12, R8.reuse, +INF ;  /* 0x7ff00000080c7429 */ /* 0x040fe40000000000 */
[----:B------:R-:W-:-:S08]  /*0530*/  DSETP.GEU.AND P1, PT, R8, RZ, PT ;  /* 0x000000ff0800722a */ /* 0x000fd00003f2e000 */
[----:B------:R-:W-:Y:S02]  /*0540*/  FSEL R12, R12, RZ, P1 ;  /* 0x000000ff0c0c7208 */ /* 0x000fe40000800000 */
[----:B------:R-:W-:Y:S02]  /*0550*/  @!P2 LEA.HI R11, R10, R10, RZ, 0x1 ;  /* 0x0000000a0a0ba211 */ /* 0x000fe400078f08ff */
[----:B------:R-:W-:Y:S02]  /*0560*/  FSEL R13, R13, RZ, P1 ;  /* 0x000000ff0d0d7208 */ /* 0x000fe40000800000 */
[----:B------:R-:W-:-:S05]  /*0570*/  @!P2 SHF.R.S32.HI R11, RZ, 0x1, R11 ;  /* 0x00000001ff0ba819 */ /* 0x000fca000001140b */
[----:B------:R-:W-:Y:S02]  /*0580*/  @!P2 IMAD.IADD R8, R10, 0x1, -R11 ;  /* 0x000000010a08a824 */ /* 0x000fe400078e0a0b */
[----:B------:R-:W-:-:S03]  /*0590*/  @!P2 IMAD R17, R11, 0x100000, R17 ;  /* 0x001000000b11a824 */ /* 0x000fc600078e0211 */
[----:B------:R-:W-:Y:S02]  /*05a0*/  @!P2 LEA R9, R8, 0x3ff00000, 0x14 ;  /* 0x3ff000000809a811 */ /* 0x000fe400078ea0ff */
[----:B------:R-:W-:-:S06]  /*05b0*/  @!P2 MOV R8, RZ ;  /* 0x000000ff0008a202 */ /* 0x000fcc0000000f00 */
[----:B------:R-:W-:-:S11]  /*05c0*/  @!P2 DMUL R12, R16, R8 ;  /* 0x00000008100ca228 */ /* 0x000fd60000000000 */
.L_x_5:
[----:B------:R-:W-:Y:S05]  /*05d0*/  BSYNC.RECONVERGENT B1 ;  /* 0x0000000000017941 */ /* 0x000fea0003800200 */
.L_x_4:
[----:B------:R-:W-:-:S11]  /*05e0*/  DADD R14, R14, R12 ;  /* 0x000000000e0e7229 */ /* 0x000fd6000000000c */
.L_x_3:
[----:B------:R-:W-:Y:S05]  /*05f0*/  BSYNC.RECONVERGENT B0 ;  /* 0x0000000000007941 */ /* 0x000fea0003800200 */
.L_x_2:
[----:B------:R-:W2:Y:S01]  /*0600*/  LDG.E.64 R6, desc[UR6][R6.64] ;  /* 0x0000000606067981 */ /* 0x000ea2000c1e1b00 */
[----:B------:R-:W-:Y:S01]  /*0610*/  BSSY.RECONVERGENT B0, `(.L_x_6) ;  /* 0x0000040000007945 */ /* 0x000fe20003800200 */
[----:B--2---:R-:W-:-:S14]  /*0620*/  DSETP.NEU.AND P1, PT, R6, -INF , PT ;  /* 0xfff000000600742a */ /* 0x004fdc0003f2d000 */
[----:B------:R-:W-:Y:S05]  /*0630*/  @!P1 BRA `(.L_x_7) ;  /* 0x0000000000f49947 */ /* 0x000fea0003800000 */
[----:B------:R-:W-:Y:S01]  /*0640*/  IMAD.MOV.U32 R8, RZ, RZ, 0x652b82fe ;  /* 0x652b82feff087424 */ /* 0x000fe200078e00ff */
[----:B------:R-:W-:Y:S01]  /*0650*/  UMOV UR8, 0xfefa39ef ;  /* 0xfefa39ef00087882 */ /* 0x000fe20000000000 */
[----:B------:R-:W-:Y:S01]  /*0660*/  IMAD.MOV.U32 R9, RZ, RZ, 0x3ff71547 ;  /* 0x3ff71547ff097424 */ /* 0x000fe200078e00ff */
[----:B------:R-:W-:Y:S01]  /*0670*/  UMOV UR9, 0x3fe62e42 ;  /* 0x3fe62e4200097882 */ /* 0x000fe20000000000 */
[----:B------:R-:W-:Y:S01]  /*0680*/  FSETP.GEU.AND P1, PT, |R7|, 4.1917929649353027344, PT ;  /* 0x4086232b0700780b */ /* 0x000fe20003f2e200 */
[----:B------:R-:W-:Y:S03]  /*0690*/  BSSY.RECONVERGENT B1, `(.L_x_8) ;  /* 0x0000036000017945 */ /* 0x000fe60003800200 */
        /* <DEDUP_REMOVED lines=44> */
[----:B------:R-:W-:Y:S01]  /*0960*/  @!P2 LEA.HI R9, R8, R8, RZ, 0x1 ;  /* 0x000000080809a211 */ /* 0x000fe200078f08ff */
[----:B------:R-:W-:Y:S01]  /*0970*/  @!P2 IMAD.MOV.U32 R6, RZ, RZ, R12 ;  /* 0x000000ffff06a224 */ /* 0x000fe200078e000c */
[----:B------:R-:W-:Y:S02]  /*0980*/  FSEL R11, R11, RZ, P1 ;  /* 0x000000ff0b0b7208 */ /* 0x000fe40000800000 */
[----:B------:R-:W-:-:S04]  /*0990*/  @!P2 SHF.R.S32.HI R9, RZ, 0x1, R9 ;  /* 0x00000001ff09a819 */ /* 0x000fc80000011409 */
[----:B------:R-:W-:Y:S01]  /*09a0*/  @!P2 LEA R7, R9, R13, 0x14 ;  /* 0x0000000d0907a211 */ /* 0x000fe200078ea0ff */
[----:B------:R-:W-:-:S05]  /*09b0*/  @!P2 IMAD.IADD R8, R8, 0x1, -R9 ;  /* 0x000000010808a824 */ /* 0x000fca00078e0a09 */
[----:B------:R-:W-:Y:S01]  /*09c0*/  @!P2 LEA R9, R8, 0x3ff00000, 0x14 ;  /* 0x3ff000000809a811 */ /* 0x000fe200078ea0ff */
[----:B------:R-:W-:-:S06]  /*09d0*/  @!P2 IMAD.MOV.U32 R8, RZ, RZ, RZ ;  /* 0x000000ffff08a224 */ /* 0x000fcc00078e00ff */
[----:B------:R-:W-:-:S11]  /*09e0*/  @!P2 DMUL R10, R6, R8 ;  /* 0x00000008060aa228 */ /* 0x000fd60000000000 */
.L_x_9:
[----:B------:R-:W-:Y:S05]  /*09f0*/  BSYNC.RECONVERGENT B1 ;  /* 0x0000000000017941 */ /* 0x000fea0003800200 */
.L_x_8:
[----:B------:R-:W-:-:S11]  /*0a00*/  DADD R14, R14, R10 ;  /* 0x000000000e0e7229 */ /* 0x000fd6000000000a */
.L_x_7:
[----:B------:R-:W-:Y:S05]  /*0a10*/  BSYNC.RECONVERGENT B0 ;  /* 0x0000000000007941 */ /* 0x000fea0003800200 */
.L_x_6:
[----:B------:R-:W-:Y:S01]  /*0a20*/  VIADD R4, R4, 0x2 ;  /* 0x0000000204047836 */ /* 0x000fe20000000000 */
[----:B------:R-:W-:Y:S06]  /*0a30*/  @P0 BRA `(.L_x_10) ;  /* 0xfffffff400d80947 */ /* 0x000fec000383ffff */
.L_x_1:
[----:B------:R-:W0:Y:S02]  /*0a40*/  LDC R5, c[0x0][0x38c] ;  /* 0x0000e300ff057b82 */ /* 0x000e240000000800 */
[----:B0-----:R-:W-:-:S04]  /*0a50*/  LOP3.LUT R4, R5, 0x1, RZ, 0xc0, !PT ;  /* 0x0000000105047812 */ /* 0x001fc800078ec0ff */
[----:B------:R-:W-:-:S13]  /*0a60*/  ISETP.NE.U32.AND P0, PT, R4, 0x1, PT ;  /* 0x000000010400780c */ /* 0x000fda0003f05070 */
[----:B------:R-:W-:Y:S05]  /*0a70*/  @P0 BRA `(.L_x_0) ;  /* 0x0000000400140947 */ /* 0x000fea0003800000 */
[----:B------:R-:W0:Y:S01]  /*0a80*/  LDC.64 R6, c[0x0][0x380] ;  /* 0x0000e000ff067b82 */ /* 0x000e220000000a00 */
[----:B------:R-:W-:-:S04]  /*0a90*/  IMAD.IADD R3, R0, 0x1, R3 ;  /* 0x0000000100037824 */ /* 0x000fc800078e0203 */
[----:B0-----:R-:W-:-:S06]  /*0aa0*/  IMAD.WIDE R6, R3, 0x8, R6 ;  /* 0x0000000803067825 */ /* 0x001fcc00078e0206 */
        /* <DEDUP_REMOVED lines=18> */
[----:B------:R-:W-:Y:S01]  /*0bd0*/  MOV R13, 0x3e928af3 ;  /* 0x3e928af3000d7802 */ /* 0x000fe20000000f00 */
[----:B------:R-:W-:-:S05]  /*0be0*/  UMOV UR5, 0x3e5ade15 ;  /* 0x3e5ade1500057882 */ /* 0x000fca0000000000 */
        /* <DEDUP_REMOVED lines=37> */
[----:B------:R-:W-:-:S05]  /*0e40*/  @!P1 SHF.R.S32.HI R7, RZ, 0x1, R0 ;  /* 0x00000001ff079819 */ /* 0x000fca0000011400 */
[----:B------:R-:W-:Y:S02]  /*0e50*/  @!P1 IMAD.IADD R8, R8, 0x1, -R7 ;  /* 0x0000000108089824 */ /* 0x000fe400078e0a07 */
[----:B------:R-:W-:-:S03]  /*0e60*/  @!P1 IMAD R7, R7, 0x100000, R13 ;  /* 0x0010000007079824 */ /* 0x000fc600078e020d */
[----:B------:R-:W-:Y:S01]  /*0e70*/  @!P1 LEA R9, R8, 0x3ff00000, 0x14 ;  /* 0x3ff0000008099811 */ /* 0x000fe200078ea0ff */
[----:B------:R-:W-:-:S06]  /*0e80*/  @!P1 IMAD.MOV.U32 R8, RZ, RZ, RZ ;  /* 0x000000ffff089224 */ /* 0x000fcc00078e00ff */
[----:B------:R-:W-:-:S11]  /*0e90*/  @!P1 DMUL R10, R6, R8 ;  /* 0x00000008060a9228 */ /* 0x000fd60000000000 */
.L_x_13:
[----:B------:R-:W-:Y:S05]  /*0ea0*/  BSYNC.RECONVERGENT B1 ;  /* 0x0000000000017941 */ /* 0x000fea0003800200 */
.L_x_12:
[----:B------:R-:W-:-:S11]  /*0eb0*/  DADD R14, R10, R14 ;  /* 0x000000000a0e7229 */ /* 0x000fd6000000000e */
.L_x_11:
[----:B------:R-:W-:Y:S05]  /*0ec0*/  BSYNC.RECONVERGENT B0 ;  /* 0x0000000000007941 */ /* 0x000fea0003800200 */
.L_x_0:
[----:B------:R-:W-:-:S13]  /*0ed0*/  ISETP.GE.AND P0, PT, R5, 0x1, PT ;  /* 0x000000010500780c */ /* 0x000fda0003f06270 */
[----:B------:R-:W-:Y:S05]  /*0ee0*/  @!P0 EXIT ;  /* 0x000000000000894d */ /* 0x000fea0003800000 */
[----:B------:R-:W-:Y:S01]  /*0ef0*/  ISETP.NE.AND P0, PT, R5, 0x1, PT ;  /* 0x000000010500780c */ /* 0x000fe20003f05270 */
[----:B------:R-:W-:Y:S02]  /*0f00*/  IMAD R2, R2, R5, RZ ;  /* 0x0000000502027224 */ /* 0x000fe400078e02ff */
[----:B------:R-:W-:-:S10]  /*0f10*/  IMAD.MOV.U32 R3, RZ, RZ, RZ ;  /* 0x000000ffff037224 */ /* 0x000fd400078e00ff */
[----:B------:R-:W-:Y:S05]  /*0f20*/  @!P0 BRA `(.L_x_14) ;  /* 0x0000000c00248947 */ /* 0x000fea0003800000 */
[----:B------:R-:W0:Y:S01]  /*0f30*/  LDCU.64 UR4, c[0x0][0x380] ;  /* 0x00007000ff0477ac */ /* 0x000e220008000a00 */
[----:B------:R-:W-:Y:S02]  /*0f40*/  LOP3.LUT R3, R5, 0x7ffffffe, RZ, 0xc0, !PT ;  /* 0x7ffffffe05037812 */ /* 0x000fe400078ec0ff */
[----:B------:R-:W-:-:S03]  /*0f50*/  MOV R4, R2 ;  /* 0x0000000200047202 */ /* 0x000fc60000000f00 */
[----:B------:R-:W-:Y:S01]  /*0f60*/  IMAD.MOV R5, RZ, RZ, -R3 ;  /* 0x000000ffff057224 */ /* 0x000fe200078e0a03 */
[----:B0-----:R-:W-:-:S04]  /*0f70*/  UIADD3 UR4, UP0, UPT, UR4, 0x8, URZ ;  /* 0x0000000804047890 */ /* 0x001fc8000ff1e0ff */
[----:B------:R-:W-:-:S12]  /*0f80*/  UIADD3.X UR5, UPT, UPT, URZ, UR5, URZ, UP0, !UPT ;  /* 0x00000005ff057290 */ /* 0x000fd800087fe4ff */
.L_x_27:
[----:B0-----:R-:W-:Y:S02]  /*0f90*/  IMAD.U32 R12, RZ, RZ, UR4 ;  /* 0x00000004ff0c7e24 */ /* 0x001fe4000f8e00ff */
[----:B------:R-:W-:Y:S02]  /*0fa0*/  IMAD.U32 R13, RZ, RZ, UR5 ;  /* 0x00000005ff0d7e24 */ /* 0x000fe4000f8e00ff */
[----:B------:R-:W-:-:S05]  /*0fb0*/  IMAD.WIDE R12, R4, 0x8, R12 ;  /* 0x00000008040c7825 */ /* 0x000fca00078e020c */
[----:B------:R-:W2:Y:S01]  /*0fc0*/  LDG.E.64 R6, desc[UR6][R12.64+-0x8] ;  /* 0xfffff8060c067981 */ /* 0x000ea2000c1e1b00 */
[----:B------:R-:W-:Y:S01]  /*0fd0*/  VIADD R5, R5, 0x2 ;  /* 0x0000000205057836 */ /* 0x000fe20000000000 */
[----:B------:R-:W-:Y:S01]  /*0fe0*/  BSSY.RECONVERGENT B0, `(.L_x_15) ;  /* 0x000005c000007945 */ /* 0x000fe20003800200 */
[----:B------:R-:W-:-:S03]  /*0ff0*/  CS2R R8, SRZ ;  /* 0x0000000000087805 */ /* 0x000fc6000001ff00 */
[----:B------:R-:W-:Y:S01]  /*1000*/  ISETP.NE.AND P1, PT, R5, RZ, PT ;  /* 0x000000ff0500720c */ /* 0x000fe20003f25270 */
        /* <DEDUP_REMOVED lines=35> */
[----:B------:R-:W0:Y:S01]  /*1240*/  MUFU.RCP64H R17, R15 ;  /* 0x0000000f00117308 */ /* 0x000e220000001800 */
[----:B------:R-:W-:Y:S01]  /*1250*/  UMOV UR9, 0x3fa55555 ;  /* 0x3fa5555500097882 */ /* 0x000fe20000000000 */
[----:B------:R-:W-:-:S04]  /*1260*/  IMAD.MOV.U32 R16, RZ, RZ, 0x1 ;  /* 0x00000001ff107424 */ /* 0x000fc800078e00ff */
[----:B------:R-:W-:Y:S01]  /*1270*/  DFMA R18, R10, R18, UR8 ;  /* 0x000000080a127e2b */ /* 0x000fe20008000012 */
[----:B------:R-:W-:Y:S01]  /*1280*/  UMOV UR8, 0x55555511 ;  /* 0x5555551100087882 */ /* 0x000fe20000000000 */
[----:B------:R-:W-:-:S06]  /*1290*/  UMOV UR9, 0x3fc55555 ;  /* 0x3fc5555500097882 */ /* 0x000fcc0000000000 */
[----:B------:R-:W-:Y:S01]  /*12a0*/  DFMA R18, R10, R18, UR8 ;  /* 0x000000080a127e2b */ /* 0x000fe20008000012 */
[----:B------:R-:W-:Y:S01]  /*12b0*/  UMOV UR8, 0xb ;  /* 0x0000000b00087882 */ /* 0x000fe20000000000 */
[----:B------:R-:W-:Y:S01]  /*12c0*/  UMOV UR9, 0x3fe00000 ;  /* 0x3fe0000000097882 */ /* 0x000fe20000000000 */
[----:B0-----:R-:W-:-:S05]  /*12d0*/  DFMA R20, R16, -R14, 1 ;  /* 0x3ff000001014742b */ /* 0x001fca000000080e */
[----:B------:R-:W-:-:S03]  /*12e0*/  DFMA R18, R10, R18, UR8 ;  /* 0x000000080a127e2b */ /* 0x000fc60008000012 */
[----:B------:R-:W-:-:S05]  /*12f0*/  DFMA R20, R20, R20, R20 ;  /* 0x000000141414722b */ /* 0x000fca0000000014 */
[----:B------:R-:W-:-:S03]  /*1300*/  DFMA R18, R10, R18, 1 ;  /* 0x3ff000000a12742b */ /* 0x000fc60000000012 */
[----:B------:R-:W-:-:S05]  /*1310*/  DFMA R16, R16, R20, R16 ;  /* 0x000000141010722b */ /* 0x000fca0000000010 */
[----:B------:R-:W-:-:S03]  /*1320*/  DFMA R18, R10, R18, 1 ;  /* 0x3ff000000a12742b */ /* 0x000fc60000000012 */
[----:B------:R-:W-:-:S08]  /*1330*/  DFMA R10, R16, -R14, 1 ;  /* 0x3ff00000100a742b */ /* 0x000fd0000000080e */
[----:B------:R-:W-:Y:S01]  /*1340*/  DFMA R16, R16, R10, R16 ;  /* 0x0000000a1010722b */ /* 0x000fe20000000010 */
[----:B------:R-:W-:Y:S02]  /*1350*/  IMAD R11, R8, 0x100000, R19 ;  /* 0x00100000080b7824 */ /* 0x000fe400078e0213 */
[----:B------:R-:W-:Y:S01]  /*1360*/  IMAD.MOV.U32 R10, RZ, RZ, R18 ;  /* 0x000000ffff0a7224 */ /* 0x000fe200078e0012 */
[----:B------:R-:W-:Y:S07]  /*1370*/  @!P0 BRA `(.L_x_18) ;  /* 0x0000000000308947 */ /* 0x000fee0003800000 */
        /* <DEDUP_REMOVED lines=9> */
[----:B------:R-:W-:Y:S01]  /*1410*/  @!P2 LEA R7, R6, 0x3ff00000, 0x14 ;  /* 0x3ff000000607a811 */ /* 0x000fe200078ea0ff */
[----:B------:R-:W-:-:S06]  /*1420*/  @!P2 IMAD.MOV.U32 R6, RZ, RZ, RZ ;  /* 0x000000ffff06a224 */ /* 0x000fcc00078e00ff */
[----:B------:R-:W-:-:S11]  /*1430*/  @!P2 DMUL R10, R18, R6 ;  /* 0x00000006120aa228 */ /* 0x000fd60000000000 */
.L_x_18:
[----:B------:R-:W-:Y:S05]  /*1440*/  BSYNC.RECONVERGENT B1 ;  /* 0x0000000000017941 */ /* 0x000fea0003800200 */
.L_x_17:
[----:B------:R-:W-:Y:S01]  /*1450*/  MOV R8, R10 ;  /* 0x0000000a00087202 */ /* 0x000fe20000000f00 */
[----:B------:R-:W-:Y:S01]  /*1460*/  IMAD.MOV.U32 R9, RZ, RZ, R11 ;  /* 0x000000ffff097224 */ /* 0x000fe200078e000b */
[----:B------:R-:W-:Y:S01]  /*1470*/  FSETP.GEU.AND P2, PT, |R11|, 6.5827683646048100446e-37, PT ;  /* 0x036000000b00780b */ /* 0x000fe20003f4e200 */
[----:B------:R-:W-:Y:S04]  /*1480*/  BSSY.RECONVERGENT B1, `(.L_x_19) ;  /* 0x000000f000017945 */ /* 0x000fe80003800200 */
[----:B------:R-:W-:-:S08]  /*1490*/  DMUL R6, R16, R8 ;  /* 0x0000000810067228 */ /* 0x000fd00000000000 */
[----:B------:R-:W-:-:S08]  /*14a0*/  DFMA R8, R6, -R14, R8 ;  /* 0x8000000e0608722b */ /* 0x000fd00000000008 */
[----:B------:R-:W-:-:S10]  /*14b0*/  DFMA R6, R16, R8, R6 ;  /* 0x000000081006722b */ /* 0x000fd40000000006 */
[----:B------:R-:W-:-:S05]  /*14c0*/  FFMA R0, RZ, R15, R7 ;  /* 0x0000000fff007223 */ /* 0x000fca0000000007 */
[----:B------:R-:W-:-:S13]  /*14d0*/  FSETP.GT.AND P0, PT, |R0|, 1.469367938527859385e-39, PT ;  /* 0x001000000000780b */ /* 0x000fda0003f04200 */
[----:B------:R-:W-:Y:S05]  /*14e0*/  @P0 BRA P2, `(.L_x_20) ;  /* 0x0000000000200947 */ /* 0x000fea0001000000 */
[----:B------:R-:W-:Y:S01]  /*14f0*/  IMAD.MOV.U32 R6, RZ, RZ, R10 ;  /* 0x000000ffff067224 */ /* 0x000fe200078e000a */
[----:B------:R-:W-:Y:S01]  /*1500*/  MOV R0, 0x1550 ;  /* 0x0000155000007802 */ /* 0x000fe20000000f00 */
[----:B------:R-:W-:Y:S02]  /*1510*/  IMAD.MOV.U32 R7, RZ, RZ, R11 ;  /* 0x000000ffff077224 */ /* 0x000fe400078e000b */
[----:B------:R-:W-:Y:S02]  /*1520*/  IMAD.MOV.U32 R8, RZ, RZ, R14 ;  /* 0x000000ffff087224 */ /* 0x000fe400078e000e */
[----:B------:R-:W-:-:S07]  /*1530*/  IMAD.MOV.U32 R9, RZ, RZ, R15 ;  /* 0x000000ffff097224 */ /* 0x000fce00078e000f */
[----:B------:R-:W-:Y:S05]  /*1540*/  CALL.REL.NOINC `($__internal_0_$__cuda_sm20_div_rn_f64_full) ;  /* 0x0000000c00387944 */ /* 0x000fea0003c00000 */
[----:B------:R-:W-:Y:S01]  /*1550*/  IMAD.MOV.U32 R6, RZ, RZ, R18 ;  /* 0x000000ffff067224 */ /* 0x000fe200078e0012 */
[----:B------:R-:W-:-:S07]  /*1560*/  MOV R7, R19 ;  /* 0x0000001300077202 */ /* 0x000fce0000000f00 */
.L_x_20:
[----:B------:R-:W-:Y:S05]  /*1570*/  BSYNC.RECONVERGENT B1 ;  /* 0x0000000000017941 */ /* 0x000fea0003800200 */
.L_x_19:
[----:B------:R-:W-:Y:S02]  /*1580*/  IMAD.MOV.U32 R8, RZ, RZ, R6 ;  /* 0x000000ffff087224 */ /* 0x000fe400078e0006 */
[----:B------:R-:W-:-:S07]  /*1590*/  IMAD.MOV.U32 R9, RZ, RZ, R7 ;  /* 0x000000ffff097224 */ /* 0x000fce00078e0007 */
.L_x_16:
[----:B------:R-:W-:Y:S05]  /*15a0*/  BSYNC.RECONVERGENT B0 ;  /* 0x0000000000007941 */ /* 0x000fea0003800200 */
.L_x_15:
[----:B------:R-:W2:Y:S01]  /*15b0*/  LDG.E.64 R6, desc[UR6][R12.64] ;  /* 0x000000060c067981 */ /* 0x000ea2000c1e1b00 */
[----:B------:R-:W-:Y:S01]  /*15c0*/  BSSY.RECONVERGENT B0, `(.L_x_21) ;  /* 0x000005c000007945 */ /* 0x000fe20003800200 */
[----:B------:R-:W-:Y:S02]  /*15d0*/  CS2R R10, SRZ ;  /* 0x00000000000a7805 */ /* 0x000fe4000001ff00 */
[----:B------:R0:W-:Y:S01]  /*15e0*/  STG.E.64 desc[UR6][R12.64+-0x8], R8 ;  /* 0xfffff8080c007986 */ /* 0x0001e2000c101b06 */
[----:B--2---:R-:W-:-:S14]  /*15f0*/  DSETP.NEU.AND P0, PT, R6, -INF , PT ;  /* 0xfff000000600742a */ /* 0x004fdc0003f0d000 */
[----:B0-----:R-:W-:Y:S05]  /*1600*/  @!P0 BRA `(.L_x_22) ;  /* 0x00000004005c8947 */ /* 0x001fea0003800000 */
        /* <DEDUP_REMOVED lines=35> */
[----:B------:R-:W-:-:S04]  /*1840*/  MOV R16, 0x1 ;  /* 0x0000000100107802 */ /* 0x000fc80000000f00 */
        /* <DEDUP_REMOVED lines=29> */
.L_x_24:
[----:B------:R-:W-:Y:S05]  /*1a20*/  BSYNC.RECONVERGENT B1 ;  /* 0x0000000000017941 */ /* 0x000fea0003800200 */
.L_x_23:
[----:B------:R-:W-:Y:S01]  /*1a30*/  IMAD.MOV.U32 R8, RZ, RZ, R10 ;  /* 0x000000ffff087224 */ /* 0x000fe200078e000a */
[----:B------:R-:W-:Y:S01]  /*1a40*/  MOV R9, R11 ;  /* 0x0000000b00097202 */ /* 0x000fe20000000f00 */
[----:B------:R-:W-:Y:S01]  /*1a50*/  BSSY.RECONVERGENT B1, `(.L_x_25) ;  /* 0x0000010000017945 */ /* 0x000fe20003800200 */
[----:B------:R-:W-:-:S04]  /*1a60*/  FSETP.GEU.AND P2, PT, |R11|, 6.5827683646048100446e-37, PT ;  /* 0x036000000b00780b */ /* 0x000fc80003f4e200 */
        /* <DEDUP_REMOVED lines=12> */
[----:B------:R-:W-:Y:S02]  /*1b30*/  IMAD.MOV.U32 R6, RZ, RZ, R18 ;  /* 0x000000ffff067224 */ /* 0x000fe400078e0012 */
[----:B------:R-:W-:-:S07]  /*1b40*/  IMAD.MOV.U32 R7, RZ, RZ, R19 ;  /* 0x000000ffff077224 */ /* 0x000fce00078e0013 */
.L_x_26:
[----:B------:R-:W-:Y:S05]  /*1b50*/  BSYNC.RECONVERGENT B1 ;  /* 0x0000000000017941 */ /* 0x000fea0003800200 */
.L_x_25:
[----:B------:R-:W-:Y:S01]  /*1b60*/  MOV R10, R6 ;  /* 0x00000006000a7202 */ /* 0x000fe20000000f00 */
[----:B------:R-:W-:-:S07]  /*1b70*/  IMAD.MOV.U32 R11, RZ, RZ, R7 ;  /* 0x000000ffff0b7224 */ /* 0x000fce00078e0007 */
.L_x_22:
[----:B------:R-:W-:Y:S05]  /*1b80*/  BSYNC.RECONVERGENT B0 ;  /* 0x0000000000007941 */ /* 0x000fea0003800200 */
.L_x_21:
[----:B------:R0:W-:Y:S01]  /*1b90*/  STG.E.64 desc[UR6][R12.64], R10 ;  /* 0x0000000a0c007986 */ /* 0x0001e2000c101b06 */
[----:B------:R-:W-:Y:S01]  /*1ba0*/  VIADD R4, R4, 0x2 ;  /* 0x0000000204047836 */ /* 0x000fe20000000000 */
[----:B------:R-:W-:Y:S06]  /*1bb0*/  @P1 BRA `(.L_x_27) ;  /* 0xfffffff000f41947 */ /* 0x000fec000383ffff */
.L_x_14:
[----:B------:R-:W1:Y:S02]  /*1bc0*/  LDC R0, c[0x0][0x38c] ;  /* 0x0000e300ff007b82 */ /* 0x000e640000000800 */
[----:B-1----:R-:W-:-:S04]  /*1bd0*/  LOP3.LUT R0, R0, 0x1, RZ, 0xc0, !PT ;  /* 0x0000000100007812 */ /* 0x002fc800078ec0ff */
[----:B------:R-:W-:-:S13]  /*1be0*/  ISETP.NE.U32.AND P0, PT, R0, 0x1, PT ;  /* 0x000000010000780c */ /* 0x000fda0003f05070 */
[----:B------:R-:W-:Y:S05]  /*1bf0*/  @P0 EXIT ;  /* 0x000000000000094d */ /* 0x000fea0003800000 */
[----:B------:R-:W1:Y:S01]  /*1c00*/  LDC.64 R4, c[0x0][0x380] ;  /* 0x0000e000ff047b82 */ /* 0x000e620000000a00 */
[----:B------:R-:W-:-:S04]  /*1c10*/  IMAD.IADD R3, R2, 0x1, R3 ;  /* 0x0000000102037824 */ /* 0x000fc800078e0203 */
[----:B-1----:R-:W-:-:S05]  /*1c20*/  IMAD.WIDE R2, R3, 0x8, R4 ;  /* 0x0000000803027825 */ /* 0x002fca00078e0204 */
[----:B------:R-:W2:Y:S01]  /*1c30*/  LDG.E.64 R4, desc[UR6][R2.64] ;  /* 0x0000000602047981 */ /* 0x000ea2000c1e1b00 */
[----:B------:R-:W-:Y:S01]  /*1c40*/  BSSY.RECONVERGENT B0, `(.L_x_28) ;  /* 0x000005c000007945 */ /* 0x000fe20003800200 */
[----:B------:R-:W-:Y:S01]  /*1c50*/  CS2R R6, SRZ ;  /* 0x0000000000067805 */ /* 0x000fe2000001ff00 */
[----:B--2---:R-:W-:-:S14]  /*1c60*/  DSETP.NEU.AND P0, PT, R4, -INF , PT ;  /* 0xfff000000400742a */ /* 0x004fdc0003f0d000 */
[----:B------:R-:W-:Y:S05]  /*1c70*/  @!P0 BRA `(.L_x_29) ;  /* 0x0000000400608947 */ /* 0x000fea0003800000 */
[----:B------:R-:W-:Y:S01]  /*1c80*/  IMAD.MOV.U32 R6, RZ, RZ, 0x652b82fe ;  /* 0x652b82feff067424 */ /* 0x000fe200078e00ff */
[----:B------:R-:W-:Y:S01]  /*1c90*/  UMOV UR4, 0xfefa39ef ;  /* 0xfefa39ef00047882 */ /* 0x000fe20000000000 */
[----:B------:R-:W-:Y:S01]  /*1ca0*/  IMAD.MOV.U32 R7, RZ, RZ, 0x3ff71547 ;  /* 0x3ff71547ff077424 */ /* 0x000fe200078e00ff */
[----:B------:R-:W-:Y:S01]  /*1cb0*/  UMOV UR5, 0x3fe62e42 ;  /* 0x3fe62e4200057882 */ /* 0x000fe20000000000 */
[----:B0-----:R-:W0:Y:S01]  /*1cc0*/  MUFU.RCP64H R13, R15 ;  /* 0x0000000f000d7308 */ /* 0x001e220000001800 */
[----:B------:R-:W-:Y:S01]  /*1cd0*/  IMAD.MOV.U32 R12, RZ, RZ, 0x1 ;  /* 0x00000001ff0c7424 */ /* 0x000fe200078e00ff */
[----:B------:R-:W-:Y:S01]  /*1ce0*/  FSETP.GEU.AND P0, PT, |R5|, 4.1917929649353027344, PT ;  /* 0x4086232b0500780b */ /* 0x000fe20003f0e200 */
[----:B------:R-:W-:Y:S01]  /*1cf0*/  BSSY.RECONVERGENT B1, `(.L_x_30) ;  /* 0x000003b000017945 */ /* 0x000fe20003800200 */
[----:B------:R-:W-:-:S08]  /*1d00*/  DFMA R6, R4, R6, 6.75539944105574400000e+15 ;  /* 0x433800000406742b */ /* 0x000fd00000000006 */
[----:B------:R-:W-:Y:S02]  /*1d10*/  DADD R8, R6, -6.75539944105574400000e+15 ;  /* 0xc338000006087429 */ /* 0x000fe40000000000 */
[----:B0-----:R-:W-:-:S06]  /*1d20*/  DFMA R16, R12, -R14, 1 ;  /* 0x3ff000000c10742b */ /* 0x001fcc000000080e */
[----:B------:R-:W-:Y:S01]  /*1d30*/  DFMA R10, R8, -UR4, R4 ;  /* 0x80000004080a7c2b */ /* 0x000fe20008000004 */
[----:B------:R-:W-:Y:S01]  /*1d40*/  UMOV UR4, 0x3b39803f ;  /* 0x3b39803f00047882 */ /* 0x000fe20000000000 */
[----:B------:R-:W-:Y:S01]  /*1d50*/  UMOV UR5, 0x3c7abc9e ;  /* 0x3c7abc9e00057882 */ /* 0x000fe20000000000 */
[----:B------:R-:W-:-:S05]  /*1d60*/  DFMA R16, R16, R16, R16 ;  /* 0x000000101010722b */ /* 0x000fca0000000010 */
[----:B------:R-:W-:Y:S01]  /*1d70*/  DFMA R8, R8, -UR4, R10 ;  /* 0x8000000408087c2b */ /* 0x000fe2000800000a */
[----:B------:R-:W-:Y:S01]  /*1d80*/  UMOV UR4, 0x69ce2bdf ;  /* 0x69ce2bdf00047882 */ /* 0x000fe20000000000 */
[----:B------:R-:W-:Y:S01]  /*1d90*/  IMAD.MOV.U32 R10, RZ, RZ, -0x35dec16 ;  /* 0xfca213eaff0a7424 */ /* 0x000fe200078e00ff */
[----:B------:R-:W-:Y:S01]  /*1da0*/  MOV R11, 0x3e928af3 ;  /* 0x3e928af3000b7802 */ /* 0x000fe20000000f00 */
[----:B------:R-:W-:Y:S01]  /*1db0*/  UMOV UR5, 0x3e5ade15 ;  /* 0x3e5ade1500057882 */ /* 0x000fe20000000000 */
[----:B------:R-:W-:-:S04]  /*1dc0*/  DFMA R16, R12, R16, R12 ;  /* 0x000000100c10722b */ /* 0x000fc8000000000c */
        /* <DEDUP_REMOVED lines=26> */
[----:B------:R-:W-:Y:S02]  /*1f70*/  DFMA R12, R8, R10, 1 ;  /* 0x3ff00000080c742b */ /* 0x000fe4000000000a */
        /* <DEDUP_REMOVED lines=15> */
[----:B------:R-:W-:Y:S02]  /*2070*/  @!P1 LEA R7, R6, 0x3ff00000, 0x14 ;  /* 0x3ff0000006079811 */ /* 0x000fe400078ea0ff */
[----:B------:R-:W-:-:S06]  /*2080*/  @!P1 MOV R6, RZ ;  /* 0x000000ff00069202 */ /* 0x000fcc0000000f00 */
[----:B------:R-:W-:-:S11]  /*2090*/  @!P1 DMUL R10, R4, R6 ;  /* 0x00000006040a9228 */ /* 0x000fd60000000000 */
.L_x_31:
[----:B------:R-:W-:Y:S05]  /*20a0*/  BSYNC.RECONVERGENT B1 ;  /* 0x0000000000017941 */ /* 0x000fea0003800200 */
.L_x_30:
[----:B------:R-:W-:Y:S01]  /*20b0*/  IMAD.MOV.U32 R6, RZ, RZ, R10 ;  /* 0x000000ffff067224 */ /* 0x000fe200078e000a */
[----:B------:R-:W-:Y:S01]  /*20c0*/  FSETP.GEU.AND P1, PT, |R11|, 6.5827683646048100446e-37, PT ;  /* 0x036000000b00780b */ /* 0x000fe20003f2e200 */
[----:B------:R-:W-:Y:S01]  /*20d0*/  IMAD.MOV.U32 R7, RZ, RZ, R11 ;  /* 0x000000ffff077224 */ /* 0x000fe200078e000b */
[----:B------:R-:W-:Y:S05]  /*20e0*/  BSSY.RECONVERGENT B1, `(.L_x_32) ;  /* 0x000000f000017945 */ /* 0x000fea0003800200 */
        /* <DEDUP_REMOVED lines=12> */
[----:B------:R-:W-:Y:S01]  /*21b0*/  MOV R4, R18 ;  /* 0x0000001200047202 */ /* 0x000fe20000000f00 */
[----:B------:R-:W-:-:S07]  /*21c0*/  IMAD.MOV.U32 R5, RZ, RZ, R19 ;  /* 0x000000ffff057224 */ /* 0x000fce00078e0013 */
.L_x_33:
[----:B------:R-:W-:Y:S05]  /*21d0*/  BSYNC.RECONVERGENT B1 ;  /* 0x0000000000017941 */ /* 0x000fea0003800200 */
.L_x_32:
[----:B------:R-:W-:Y:S02]  /*21e0*/  IMAD.MOV.U32 R6, RZ, RZ, R4 ;  /* 0x000000ffff067224 */ /* 0x000fe400078e0004 */
[----:B------:R-:W-:-:S07]  /*21f0*/  IMAD.MOV.U32 R7, RZ, RZ, R5 ;  /* 0x000000ffff077224 */ /* 0x000fce00078e0005 */
.L_x_29:
[----:B------:R-:W-:Y:S05]  /*2200*/  BSYNC.RECONVERGENT B0 ;  /* 0x0000000000007941 */ /* 0x000fea0003800200 */
.L_x_28:
[----:B------:R-:W-:Y:S01]  /*2210*/  STG.E.64 desc[UR6][R2.64], R6 ;  /* 0x0000000602007986 */ /* 0x000fe2000c101b06 */
[----:B------:R-:W-:Y:S05]  /*2220*/  EXIT ;  /* 0x000000000000794d */ /* 0x000fea0003800000 */
        .weak           $__internal_0_$__cuda_sm20_div_rn_f64_full
        .type           $__internal_0_$__cuda_sm20_div_rn_f64_full,@function
        .size           $__internal_0_$__cuda_sm20_div_rn_f64_full,(.L_x_66 - $__internal_0_$__cuda_sm20_div_rn_f64_full)
$__internal_0_$__cuda_sm20_div_rn_f64_full:
[C---:B------:R-:W-:Y:S01]  /*2230*/  FSETP.GEU.AND P0, PT, |R9|.reuse, 1.469367938527859385e-39, PT ;  /* 0x001000000900780b */ /* 0x040fe20003f0e200 */
[----:B------:R-:W-:Y:S01]  /*2240*/  IMAD.MOV.U32 R16, RZ, RZ, 0x1 ;  /* 0x00000001ff107424 */ /* 0x000fe200078e00ff */
[----:B------:R-:W-:Y:S01]  /*2250*/  LOP3.LUT R10, R9, 0x800fffff, RZ, 0xc0, !PT ;  /* 0x800fffff090a7812 */ /* 0x000fe200078ec0ff */
[----:B------:R-:W-:Y:S01]  /*2260*/  IMAD.MOV.U32 R25, RZ, RZ, 0x1ca00000 ;  /* 0x1ca00000ff197424 */ /* 0x000fe200078e00ff */
[C---:B------:R-:W-:Y:S01]  /*2270*/  FSETP.GEU.AND P3, PT, |R7|.reuse, 1.469367938527859385e-39, PT ;  /* 0x001000000700780b */ /* 0x040fe20003f6e200 */
[----:B------:R-:W-:Y:S01]  /*2280*/  BSSY.RECONVERGENT B2, `(.L_x_34) ;  /* 0x0000052000027945 */ /* 0x000fe20003800200 */
[----:B------:R-:W-:Y:S01]  /*2290*/  LOP3.LUT R11, R10, 0x3ff00000, RZ, 0xfc, !PT ;  /* 0x3ff000000a0b7812 */ /* 0x000fe200078efcff */
[----:B------:R-:W-:Y:S01]  /*22a0*/  IMAD.MOV.U32 R10, RZ, RZ, R8 ;  /* 0x000000ffff0a7224 */ /* 0x000fe200078e0008 */
[----:B------:R-:W-:Y:S02]  /*22b0*/  LOP3.LUT R24, R7, 0x7ff00000, RZ, 0xc0, !PT ;  /* 0x7ff0000007187812 */ /* 0x000fe400078ec0ff */
[----:B------:R-:W-:-:S03]  /*22c0*/  LOP3.LUT R27, R9, 0x7ff00000, RZ, 0xc0, !PT ;  /* 0x7ff00000091b7812 */ /* 0x000fc600078ec0ff */
[----:B------:R-:W-:Y:S01]  /*22d0*/  @!P0 DMUL R10, R8, 8.98846567431157953865e+307 ;  /* 0x7fe00000080a8828 */ /* 0x000fe20000000000 */
[----:B------:R-:W-:-:S03]  /*22e0*/  ISETP.GE.U32.AND P2, PT, R24, R27, PT ;  /* 0x0000001b1800720c */ /* 0x000fc60003f46070 */
[----:B------:R-:W-:Y:S02]  /*22f0*/  @!P3 LOP3.LUT R19, R9, 0x7ff00000, RZ, 0xc0, !PT ;  /* 0x7ff000000913b812 */ /* 0x000fe400078ec0ff */
[----:B------:R-:W0:Y:S02]  /*2300*/  MUFU.RCP64H R17, R11 ;  /* 0x0000000b00117308 */ /* 0x000e240000001800 */
[----:B------:R-:W-:Y:S02]  /*2310*/  @!P3 ISETP.GE.U32.AND P4, PT, R24, R19, PT ;  /* 0x000000131800b20c */ /* 0x000fe40003f86070 */
[----:B------:R-:W-:Y:S02]  /*2320*/  @!P0 LOP3.LUT R27, R11, 0x7ff00000, RZ, 0xc0, !PT ;  /* 0x7ff000000b1b8812 */ /* 0x000fe400078ec0ff */
[----:B------:R-:W-:-:S04]  /*2330*/  @!P3 SEL R19, R25, 0x63400000, !P4 ;  /* 0x634000001913b807 */ /* 0x000fc80006000000 */
[----:B------:R-:W-:-:S04]  /*2340*/  @!P3 LOP3.LUT R22, R19, 0x80000000, R7, 0xf8, !PT ;  /* 0x800000001316b812 */ /* 0x000fc800078ef807 */
[----:B------:R-:W-:Y:S01]  /*2350*/  @!P3 LOP3.LUT R23, R22, 0x100000, RZ, 0xfc, !PT ;  /* 0x001000001617b812 */ /* 0x000fe200078efcff */
[----:B------:R-:W-:Y:S01]  /*2360*/  @!P3 IMAD.MOV.U32 R22, RZ, RZ, RZ ;  /* 0x000000ffff16b224 */ /* 0x000fe200078e00ff */
[----:B0-----:R-:W-:-:S08]  /*2370*/  DFMA R20, R16, -R10, 1 ;  /* 0x3ff000001014742b */ /* 0x001fd0000000080a */
[----:B------:R-:W-:-:S08]  /*2380*/  DFMA R20, R20, R20, R20 ;  /* 0x000000141414722b */ /* 0x000fd00000000014 */
[----:B------:R-:W-:Y:S01]  /*2390*/  DFMA R20, R16, R20, R16 ;  /* 0x000000141014722b */ /* 0x000fe20000000010 */
[----:B------:R-:W-:Y:S02]  /*23a0*/  SEL R17, R25, 0x63400000, !P2 ;  /* 0x6340000019117807 */ /* 0x000fe40005000000 */
[----:B------:R-:W-:Y:S02]  /*23b0*/  MOV R16, R6 ;  /* 0x0000000600107202 */ /* 0x000fe40000000f00 */
[----:B------:R-:W-:-:S03]  /*23c0*/  LOP3.LUT R17, R17, 0x800fffff, R7, 0xf8, !PT ;  /* 0x800fffff11117812 */ /* 0x000fc600078ef807 */
[----:B------:R-:W-:-:S03]  /*23d0*/  DFMA R18, R20, -R10, 1 ;  /* 0x3ff000001412742b */ /* 0x000fc6000000080a */
[----:B------:R-:W-:-:S05]  /*23e0*/  @!P3 DFMA R16, R16, 2, -R22 ;  /* 0x400000001010b82b */ /* 0x000fca0000000816 */
[----:B------:R-:W-:-:S08]  /*23f0*/  DFMA R18, R20, R18, R20 ;  /* 0x000000121412722b */ /* 0x000fd00000000014 */
[----:B------:R-:W-:-:S08]  /*2400*/  DMUL R20, R18, R16 ;  /* 0x0000001012147228 */ /* 0x000fd00000000000 */
[----:B------:R-:W-:-:S08]  /*2410*/  DFMA R22, R20, -R10, R16 ;  /* 0x8000000a1416722b */ /* 0x000fd00000000010 */
[----:B------:R-:W-:Y:S01]  /*2420*/  DFMA R22, R18, R22, R20 ;  /* 0x000000161216722b */ /* 0x000fe20000000014 */
[----:B------:R-:W-:Y:S01]  /*2430*/  IMAD.MOV.U32 R20, RZ, RZ, R24 ;  /* 0x000000ffff147224 */ /* 0x000fe200078e0018 */
[----:B------:R-:W-:Y:S01]  /*2440*/  @!P3 LOP3.LUT R20, R17, 0x7ff00000, RZ, 0xc0, !PT ;  /* 0x7ff000001114b812 */ /* 0x000fe200078ec0ff */
[----:B------:R-:W-:-:S04]  /*2450*/  VIADD R19, R27, 0xffffffff ;  /* 0xffffffff1b137836 */ /* 0x000fc80000000000 */
[----:B------:R-:W-:-:S05]  /*2460*/  VIADD R18, R20, 0xffffffff ;  /* 0xffffffff14127836 */ /* 0x000fca0000000000 */
[----:B------:R-:W-:-:S04]  /*2470*/  ISETP.GT.U32.AND P0, PT, R18, 0x7feffffe, PT ;  /* 0x7feffffe1200780c */ /* 0x000fc80003f04070 */
[----:B------:R-:W-:-:S13]  /*2480*/  ISETP.GT.U32.OR P0, PT, R19, 0x7feffffe, P0 ;  /* 0x7feffffe1300780c */ /* 0x000fda0000704470 */
[----:B------:R-:W-:Y:S05]  /*2490*/  @P0 BRA `(.L_x_35) ;  /* 0x00000000006c0947 */ /* 0x000fea0003800000 */
[----:B------:R-:W-:-:S04]  /*24a0*/  LOP3.LUT R7, R9, 0x7ff00000, RZ, 0xc0, !PT ;  /* 0x7ff0000009077812 */ /* 0x000fc800078ec0ff */
[CC--:B------:R-:W-:Y:S02]  /*24b0*/  VIADDMNMX R6, R24.reuse, -R7.reuse, 0xb9600000, !PT ;  /* 0xb960000018067446 */ /* 0x0c0fe40007800907 */
[----:B------:R-:W-:Y:S02]  /*24c0*/  ISETP.GE.U32.AND P0, PT, R24, R7, PT ;  /* 0x000000071800720c */ /* 0x000fe40003f06070 */
[----:B------:R-:W-:Y:S02]  /*24d0*/  VIMNMX R6, PT, PT, R6, 0x46a00000, PT ;  /* 0x46a0000006067848 */ /* 0x000fe40003fe0100 */
[----:B------:R-:W-:-:S05]  /*24e0*/  SEL R25, R25, 0x63400000, !P0 ;  /* 0x6340000019197807 */ /* 0x000fca0004000000 */
[----:B------:R-:W-:Y:S01]  /*24f0*/  IMAD.IADD R20, R6, 0x1, -R25 ;  /* 0x0000000106147824 */ /* 0x000fe200078e0a19 */
[----:B------:R-:W-:-:S03]  /*2500*/  MOV R6, RZ ;  /* 0x000000ff00067202 */ /* 0x000fc60000000f00 */
[----:B------:R-:W-:-:S06]  /*2510*/  VIADD R7, R20, 0x7fe00000 ;  /* 0x7fe0000014077836 */ /* 0x000fcc0000000000 */
[----:B------:R-:W-:-:S10]  /*2520*/  DMUL R18, R22, R6 ;  /* 0x0000000616127228 */ /* 0x000fd40000000000 */
[----:B------:R-:W-:-:S13]  /*2530*/  FSETP.GTU.AND P0, PT, |R19|, 1.469367938527859385e-39, PT ;  /* 0x001000001300780b */ /* 0x000fda0003f0c200 */
[----:B------:R-:W-:Y:S05]  /*2540*/  @P0 BRA `(.L_x_36) ;  /* 0x0000000000940947 */ /* 0x000fea0003800000 */
[----:B------:R-:W-:Y:S01]  /*2550*/  DFMA R10, R22, -R10, R16 ;  /* 0x8000000a160a722b */ /* 0x000fe20000000010 */
[----:B------:R-:W-:-:S09]  /*2560*/  IMAD.MOV.U32 R8, RZ, RZ, RZ ;  /* 0x000000ffff087224 */ /* 0x000fd200078e00ff */
[C---:B------:R-:W-:Y:S02]  /*2570*/  FSETP.NEU.AND P0, PT, R11.reuse, RZ, PT ;  /* 0x000000ff0b00720b */ /* 0x040fe40003f0d000 */
[----:B------:R-:W-:-:S04]  /*2580*/  LOP3.LUT R17, R11, 0x80000000, R9, 0x48, !PT ;  /* 0x800000000b117812 */ /* 0x000fc800078e4809 */
[----:B------:R-:W-:-:S07]  /*2590*/  LOP3.LUT R9, R17, R7, RZ, 0xfc, !PT ;  /* 0x0000000711097212 */ /* 0x000fce00078efcff */
[----:B------:R-:W-:Y:S05]  /*25a0*/  @!P0 BRA `(.L_x_36) ;  /* 0x00000000007c8947 */ /* 0x000fea0003800000 */
[----:B------:R-:W-:Y:S01]  /*25b0*/  IMAD.MOV R7, RZ, RZ, -R20 ;  /* 0x000000ffff077224 */ /* 0x000fe200078e0a14 */
[----:B------:R-:W-:Y:S01]  /*25c0*/  DMUL.RP R8, R22, R8 ;  /* 0x0000000816087228 */ /* 0x000fe20000008000 */
[----:B------:R-:W-:-:S06]  /*25d0*/  IMAD.MOV.U32 R6, RZ, RZ, RZ ;  /* 0x000000ffff067224 */ /* 0x000fcc00078e00ff */
[----:B------:R-:W-:-:S03]  /*25e0*/  DFMA R6, R18, -R6, R22 ;  /* 0x800000061206722b */ /* 0x000fc60000000016 */
[----:B------:R-:W-:-:S03]  /*25f0*/  LOP3.LUT R17, R9, R17, RZ, 0x3c, !PT ;  /* 0x0000001109117212 */ /* 0x000fc600078e3cff */
[----:B------:R-:W-:-:S04]  /*2600*/  IADD3 R6, PT, PT, -R20, -0x43300000, RZ ;  /* 0xbcd0000014067810 */ /* 0x000fc80007ffe1ff */
[----:B------:R-:W-:-:S04]  /*2610*/  FSETP.NEU.AND P0, PT, |R7|, R6, PT ;  /* 0x000000060700720b */ /* 0x000fc80003f0d200 */
[----:B------:R-:W-:Y:S02]  /*2620*/  FSEL R18, R8, R18, !P0 ;  /* 0x0000001208127208 */ /* 0x000fe40004000000 */
[----:B------:R-:W-:Y:S01]  /*2630*/  FSEL R19, R17, R19, !P0 ;  /* 0x0000001311137208 */ /* 0x000fe20004000000 */
[----:B------:R-:W-:Y:S06]  /*2640*/  BRA `(.L_x_36) ;  /* 0x0000000000547947 */ /* 0x000fec0003800000 */
.L_x_35:
[----:B------:R-:W-:-:S14]  /*2650*/  DSETP.NAN.AND P0, PT, R6, R6, PT ;  /* 0x000000060600722a */ /* 0x000fdc0003f08000 */
[----:B------:R-:W-:Y:S05]  /*2660*/  @P0 BRA `(.L_x_37) ;  /* 0x0000000000440947 */ /* 0x000fea0003800000 */
[----:B------:R-:W-:-:S14]  /*2670*/  DSETP.NAN.AND P0, PT, R8, R8, PT ;  /* 0x000000080800722a */ /* 0x000fdc0003f08000 */
[----:B------:R-:W-:Y:S05]  /*2680*/  @P0 BRA `(.L_x_38) ;  /* 0x0000000000300947 */ /* 0x000fea0003800000 */
[----:B------:R-:W-:Y:S01]  /*2690*/  ISETP.NE.AND P0, PT, R20, R27, PT ;  /* 0x0000001b1400720c */ /* 0x000fe20003f05270 */
[----:B------:R-:W-:Y:S02]  /*26a0*/  IMAD.MOV.U32 R18, RZ, RZ, 0x0 ;  /* 0x00000000ff127424 */ /* 0x000fe400078e00ff */
[----:B------:R-:W-:-:S10]  /*26b0*/  IMAD.MOV.U32 R19, RZ, RZ, -0x80000 ;  /* 0xfff80000ff137424 */ /* 0x000fd400078e00ff */
[----:B------:R-:W-:Y:S05]  /*26c0*/  @!P0 BRA `(.L_x_36) ;  /* 0x0000000000348947 */ /* 0x000fea0003800000 */
[----:B------:R-:W-:Y:S02]  /*26d0*/  ISETP.NE.AND P0, PT, R20, 0x7ff00000, PT ;  /* 0x7ff000001400780c */ /* 0x000fe40003f05270 */
[----:B------:R-:W-:Y:S02]  /*26e0*/  LOP3.LUT R19, R7, 0x80000000, R9, 0x48, !PT ;  /* 0x8000000007137812 */ /* 0x000fe400078e4809 */
[----:B------:R-:W-:-:S13]  /*26f0*/  ISETP.EQ.OR P0, PT, R27, RZ, !P0 ;  /* 0x000000ff1b00720c */ /* 0x000fda0004702670 */
[----:B------:R-:W-:Y:S01]  /*2700*/  @P0 LOP3.LUT R6, R19, 0x7ff00000, RZ, 0xfc, !PT ;  /* 0x7ff0000013060812 */ /* 0x000fe200078efcff */
[----:B------:R-:W-:Y:S01]  /*2710*/  @!P0 IMAD.MOV.U32 R18, RZ, RZ, RZ ;  /* 0x000000ffff128224 */ /* 0x000fe200078e00ff */
[----:B------:R-:W-:-:S03]  /*2720*/  @P0 MOV R18, RZ ;  /* 0x000000ff00120202 */ /* 0x000fc60000000f00 */
[----:B------:R-:W-:Y:S01]  /*2730*/  @P0 IMAD.MOV.U32 R19, RZ, RZ, R6 ;  /* 0x000000ffff130224 */ /* 0x000fe200078e0006 */
[----:B------:R-:W-:Y:S06]  /*2740*/  BRA `(.L_x_36) ;  /* 0x0000000000147947 */ /* 0x000fec0003800000 */
.L_x_38:
[----:B------:R-:W-:Y:S01]  /*2750*/  LOP3.LUT R19, R9, 0x80000, RZ, 0xfc, !PT ;  /* 0x0008000009137812 */ /* 0x000fe200078efcff */
[----:B------:R-:W-:Y:S01]  /*2760*/  IMAD.MOV.U32 R18, RZ, RZ, R8 ;  /* 0x000000ffff127224 */ /* 0x000fe200078e0008 */
[----:B------:R-:W-:Y:S06]  /*2770*/  BRA `(.L_x_36) ;  /* 0x0000000000087947 */ /* 0x000fec0003800000 */
.L_x_37:
[----:B------:R-:W-:Y:S01]  /*2780*/  LOP3.LUT R19, R7, 0x80000, RZ, 0xfc, !PT ;  /* 0x0008000007137812 */ /* 0x000fe200078efcff */
[----:B------:R-:W-:-:S07]  /*2790*/  IMAD.MOV.U32 R18, RZ, RZ, R6 ;  /* 0x000000ffff127224 */ /* 0x000fce00078e0006 */
.L_x_36:
[----:B------:R-:W-:Y:S05]  /*27a0*/  BSYNC.RECONVERGENT B2 ;  /* 0x0000000000027941 */ /* 0x000fea0003800200 */
.L_x_34:
[----:B------:R-:W-:Y:S02]  /*27b0*/  IMAD.MOV.U32 R6, RZ, RZ, R0 ;  /* 0x000000ffff067224 */ /* 0x000fe400078e0000 */
[----:B------:R-:W-:-:S04]  /*27c0*/  IMAD.MOV.U32 R7, RZ, RZ, 0x0 ;  /* 0x00000000ff077424 */ /* 0x000fc800078e00ff */
[----:B------:R-:W-:Y:S05]  /*27d0*/  RET.REL.NODEC R6 `(_Z7softmaxPdii) ;  /* 0xffffffd806087950 */ /* 0x000fea0003c3ffff */
.L_x_39:
[----:B------:R-:W-:-:S00]  /*27e0*/  BRA `(.L_x_39) ;  /* 0xfffffffc00fc7947 */ /* 0x000fc0000383ffff */
[----:B------:R-:W-:-:S00]  /*27f0*/  NOP ;  /* 0x0000000000007918 */ /* 0x000fc00000000000 */
        /* <DEDUP_REMOVED lines=8> */
.L_x_66:


//--------------------- .text._Z21segunda_multiplicacaoPdS_S_iii --------------------------
	.section	.text._Z21segunda_multiplicacaoPdS_S_iii,"ax",@progbits
	.align	128
        .global         _Z21segunda_multiplicacaoPdS_S_iii
        .type           _Z21segunda_multiplicacaoPdS_S_iii,@function
        .size           _Z21segunda_multiplicacaoPdS_S_iii,(.L_x_69 - _Z21segunda_multiplicacaoPdS_S_iii)
        .other          _Z21segunda_multiplicacaoPdS_S_iii,@"STO_CUDA_ENTRY STV_DEFAULT"
_Z21segunda_multiplicacaoPdS_S_iii:
.text._Z21segunda_multiplicacaoPdS_S_iii:
[----:B------:R-:W-:Y:S01]  /*0000*/  LDC R1, c[0x0][0x37c] ;  /* 0x0000df00ff017b82 */ /* 0x000fe20000000800 */
[----:B------:R-:W0:Y:S01]  /*0010*/  S2R R0, SR_TID.Y ;  /* 0x0000000000007919 */ /* 0x000e220000002200 */
[----:B------:R-:W1:Y:S06]  /*0020*/  LDCU UR4, c[0x0][0x360] ;  /* 0x00006c00ff0477ac */ /* 0x000e6c0008000800 */
[----:B------:R-:W2:Y:S01]  /*0030*/  LDC.64 R4, c[0x0][0x398] ;  /* 0x0000e600ff047b82 */ /* 0x000ea20000000a00 */
[----:B------:R-:W0:Y:S01]  /*0040*/  S2R R7, SR_CTAID.Y ;  /* 0x0000000000077919 */ /* 0x000e220000002600 */
[----:B------:R-:W0:Y:S01]  /*0050*/  LDCU UR5, c[0x0][0x364] ;  /* 0x00006c80ff0577ac */ /* 0x000e220008000800 */
[----:B------:R-:W1:Y:S01]  /*0060*/  S2R R2, SR_TID.X ;  /* 0x0000000000027919 */ /* 0x000e620000002100 */
[----:B------:R-:W1:Y:S01]  /*0070*/  S2R R3, SR_CTAID.X ;  /* 0x0000000000037919 */ /* 0x000e620000002500 */
[----:B0-----:R-:W-:-:S05]  /*0080*/  IMAD R0, R7, UR5, R0 ;  /* 0x0000000507007c24 */ /* 0x001fca000f8e0200 */
[----:B--2---:R-:W-:Y:S01]  /*0090*/  ISETP.GE.AND P0, PT, R0, R4, PT ;  /* 0x000000040000720c */ /* 0x004fe20003f06270 */
[----:B-1----:R-:W-:-:S05]  /*00a0*/  IMAD R2, R3, UR4, R2 ;  /* 0x0000000403027c24 */ /* 0x002fca000f8e0202 */
[----:B------:R-:W-:-:S13]  /*00b0*/  ISETP.GE.OR P0, PT, R2, R5, P0 ;  /* 0x000000050200720c */ /* 0x000fda0000706670 */
[----:B------:R-:W-:Y:S05]  /*00c0*/  @P0 EXIT ;  /* 0x000000000000094d */ /* 0x000fea0003800000 */
[----:B------:R-:W0:Y:S01]  /*00d0*/  LDC R3, c[0x0][0x3a0] ;  /* 0x0000e800ff037b82 */ /* 0x000e220000000800 */
[----:B------:R-:W1:Y:S01]  /*00e0*/  LDCU.64 UR4, c[0x0][0x358] ;  /* 0x00006b00ff0477ac */ /* 0x000e620008000a00 */
[----:B------:R-:W-:Y:S02]  /*00f0*/  CS2R R18, SRZ ;  /* 0x0000000000127805 */ /* 0x000fe4000001ff00 */
[----:B0-----:R-:W-:-:S13]  /*0100*/  ISETP.GE.AND P0, PT, R3, 0x1, PT ;  /* 0x000000010300780c */ /* 0x001fda0003f06270 */
[----:B-1----:R-:W-:Y:S05]  /*0110*/  @!P0 BRA `(.L_x_40) ;  /* 0x0000000400e08947 */ /* 0x002fea0003800000 */
[C---:B------:R-:W-:Y:S01]  /*0120*/  ISETP.GE.U32.AND P1, PT, R3.reuse, 0x8, PT ;  /* 0x000000080300780c */ /* 0x040fe20003f26070 */
[----:B------:R-:W-:Y:S01]  /*0130*/  HFMA2 R7, -RZ, RZ, 0, 0 ;  /* 0x00000000ff077431 */ /* 0x000fe200000001ff */
[----:B------:R-:W-:Y:S01]  /*0140*/  LOP3.LUT R4, R3, 0x7, RZ, 0xc0, !PT ;  /* 0x0000000703047812 */ /* 0x000fe200078ec0ff */
[----:B------:R-:W-:Y:S01]  /*0150*/  IMAD R6, R0, R3, RZ ;  /* 0x0000000300067224 */ /* 0x000fe200078e02ff */
[----:B------:R-:W-:Y:S02]  /*0160*/  CS2R R18, SRZ ;  /* 0x0000000000127805 */ /* 0x000fe4000001ff00 */
[----:B------:R-:W-:-:S07]  /*0170*/  ISETP.NE.AND P0, PT, R4, RZ, PT ;  /* 0x000000ff0400720c */ /* 0x000fce0003f05270 */
[----:B------:R-:W-:Y:S06]  /*0180*/  @!P1 BRA `(.L_x_41) ;  /* 0x0000000000c49947 */ /* 0x000fec0003800000 */
[----:B------:R-:W0:Y:S01]  /*0190*/  LDC.64 R8, c[0x0][0x380] ;  /* 0x0000e000ff087b82 */ /* 0x000e220000000a00 */
[----:B------:R-:W-:Y:S01]  /*01a0*/  LOP3.LUT R7, R3, 0x7ffffff8, RZ, 0xc0, !PT ;  /* 0x7ffffff803077812 */ /* 0x000fe200078ec0ff */
[----:B------:R-:W-:Y:S01]  /*01b0*/  IMAD.MOV.U32 R28, RZ, RZ, R2 ;  /* 0x000000ffff1c7224 */ /* 0x000fe200078e0002 */
[----:B------:R-:W-:-:S03]  /*01c0*/  CS2R R18, SRZ ;  /* 0x0000000000127805 */ /* 0x000fc6000001ff00 */
[----:B------:R-:W-:Y:S02]  /*01d0*/  IMAD.MOV R26, RZ, RZ, -R7 ;  /* 0x000000ffff1a7224 */ /* 0x000fe400078e0a07 */
[----:B0-----:R-:W-:-:S03]  /*01e0*/  IMAD.WIDE.U32 R8, R6, 0x8, R8 ;  /* 0x0000000806087825 */ /* 0x001fc600078e0008 */
[----:B------:R-:W-:-:S04]  /*01f0*/  IADD3 R10, P1, PT, R8, 0x20, RZ ;  /* 0x00000020080a7810 */ /* 0x000fc80007f3e0ff */
[----:B------:R-:W-:-:S09]  /*0200*/  IADD3.X R11, PT, PT, RZ, R9, RZ, P1, !PT ;  /* 0x00000009ff0b7210 */ /* 0x000fd20000ffe4ff */
.L_x_42:
[----:B------:R-:W0:Y:S01]  /*0210*/  LDC.64 R22, c[0x0][0x388] ;  /* 0x0000e200ff167b82 */ /* 0x000e220000000a00 */
[----:B------:R-:W-:Y:S01]  /*0220*/  MOV R8, R10 ;  /* 0x0000000a00087202 */ /* 0x000fe20000000f00 */
[----:B------:R-:W-:-:S05]  /*0230*/  IMAD.MOV.U32 R9, RZ, RZ, R11 ;  /* 0x000000ffff097224 */ /* 0x000fca00078e000b */
[----:B------:R-:W2:Y:S04]  /*0240*/  LDG.E.64 R14, desc[UR4][R8.64+-0x20] ;  /* 0xffffe004080e7981 */ /* 0x000ea8000c1e1b00 */
[----:B------:R-:W3:Y:S01]  /*0250*/  LDG.E.64 R10, desc[UR4][R8.64+-0x18] ;  /* 0xffffe804080a7981 */ /* 0x000ee2000c1e1b00 */
[----:B0-----:R-:W-:-:S05]  /*0260*/  IMAD.WIDE R22, R28, 0x8, R22 ;  /* 0x000000081c167825 */ /* 0x001fca00078e0216 */
[----:B------:R-:W2:Y:S01]  /*0270*/  LDG.E.64 R12, desc[UR4][R22.64] ;  /* 0x00000004160c7981 */ /* 0x000ea2000c1e1b00 */
[----:B------:R-:W-:-:S05]  /*0280*/  IMAD.WIDE R24, R5, 0x8, R22 ;  /* 0x0000000805187825 */ /* 0x000fca00078e0216 */
[----:B------:R-:W3:Y:S01]  /*0290*/  LDG.E.64 R16, desc[UR4][R24.64] ;  /* 0x0000000418107981 */ /* 0x000ee2000c1e1b00 */
[----:B------:R-:W-:Y:S01]  /*02a0*/  IMAD.WIDE R20, R5, 0x8, R24 ;  /* 0x0000000805147825 */ /* 0x000fe200078e0218 */
[----:B--2---:R-:W-:Y:S02]  /*02b0*/  DFMA R18, R14, R12, R18 ;  /* 0x0000000c0e12722b */ /* 0x004fe40000000012 */
[----:B------:R-:W2:Y:S04]  /*02c0*/  LDG.E.64 R14, desc[UR4][R8.64+-0x10] ;  /* 0xfffff004080e7981 */ /* 0x000ea8000c1e1b00 */
[----:B------:R0:W2:Y:S02]  /*02d0*/  LDG.E.64 R12, desc[UR4][R20.64] ;  /* 0x00000004140c7981 */ /* 0x0000a4000c1e1b00 */
[----:B---3--:R-:W-:-:S02]  /*02e0*/  DFMA R16, R10, R16, R18 ;  /* 0x000000100a10722b */ /* 0x008fc40000000012 */
[----:B------:R-:W3:Y:S01]  /*02f0*/  LDG.E.64 R10, desc[UR4][R8.64+-0x8] ;  /* 0xfffff804080a7981 */ /* 0x000ee2000c1e1b00 */
[----:B0-----:R-:W-:-:S05]  /*0300*/  IMAD.WIDE R20, R5, 0x8, R20 ;  /* 0x0000000805147825 */ /* 0x001fca00078e0214 */
[----:B------:R-:W3:Y:S01]  /*0310*/  LDG.E.64 R18, desc[UR4][R20.64] ;  /* 0x0000000414127981 */ /* 0x000ee2000c1e1b00 */
[C---:B------:R-:W-:Y:S01]  /*0320*/  IMAD.WIDE R22, R5.reuse, 0x8, R20 ;  /* 0x0000000805167825 */ /* 0x040fe200078e0214 */
[----:B--2---:R-:W-:Y:S02]  /*0330*/  DFMA R12, R14, R12, R16 ;  /* 0x0000000c0e0c722b */ /* 0x004fe40000000010 */
[----:B------:R-:W2:Y:S04]  /*0340*/  LDG.E.64 R16, desc[UR4][R8.64] ;  /* 0x0000000408107981 */ /* 0x000ea8000c1e1b00 */
[----:B------:R-:W2:Y:S01]  /*0350*/  LDG.E.64 R14, desc[UR4][R22.64] ;  /* 0x00000004160e7981 */ /* 0x000ea2000c1e1b00 */
[----:B------:R-:W-:Y:S01]  /*0360*/  IMAD.WIDE R24, R5, 0x8, R22 ;  /* 0x0000000805187825 */ /* 0x000fe200078e0216 */
[----:B---3--:R-:W-:-:S02]  /*0370*/  DFMA R18, R10, R18, R12 ;  /* 0x000000120a12722b */ /* 0x008fc4000000000c */
[----:B------:R-:W3:Y:S04]  /*0380*/  LDG.E.64 R22, desc[UR4][R8.64+0x18] ;  /* 0x0000180408167981 */ /* 0x000ee8000c1e1b00 */
[----:B------:R-:W4:Y:S04]  /*0390*/  LDG.E.64 R10, desc[UR4][R8.64+0x8] ;  /* 0x00000804080a7981 */ /* 0x000f28000c1e1b00 */
[----:B------:R0:W4:Y:S02]  /*03a0*/  LDG.E.64 R12, desc[UR4][R24.64] ;  /* 0x00000004180c7981 */ /* 0x000124000c1e1b00 */
[----:B0-----:R-:W-:-:S04]  /*03b0*/  IMAD.WIDE R24, R5, 0x8, R24 ;  /* 0x0000000805187825 */ /* 0x001fc800078e0218 */
[----:B------:R-:W-:-:S06]  /*03c0*/  IMAD.WIDE R20, R5, 0x8, R24 ;  /* 0x0000000805147825 */ /* 0x000fcc00078e0218 */
[----:B------:R-:W3:Y:S01]  /*03d0*/  LDG.E.64 R20, desc[UR4][R20.64] ;  /* 0x0000000414147981 */ /* 0x000ee2000c1e1b00 */
[----:B--2---:R-:W-:-:S03]  /*03e0*/  DFMA R14, R16, R14, R18 ;  /* 0x0000000e100e722b */ /* 0x004fc60000000012 */
[----:B------:R-:W2:Y:S04]  /*03f0*/  LDG.E.64 R16, desc[UR4][R8.64+0x10] ;  /* 0x0000100408107981 */ /* 0x000ea8000c1e1b00 */
[----:B------:R-:W2:Y:S01]  /*0400*/  LDG.E.64 R18, desc[UR4][R24.64] ;  /* 0x0000000418127981 */ /* 0x000ea2000c1e1b00 */
[----:B------:R-:W-:-:S04]  /*0410*/  IADD3 R26, PT, PT, R26, 0x8, RZ ;  /* 0x000000081a1a7810 */ /* 0x000fc80007ffe0ff */
[----:B------:R-:W-:Y:S01]  /*0420*/  ISETP.NE.AND P1, PT, R26, RZ, PT ;  /* 0x000000ff1a00720c */ /* 0x000fe20003f25270 */
[----:B----4-:R-:W-:Y:S01]  /*0430*/  DFMA R10, R10, R12, R14 ;  /* 0x0000000c0a0a722b */ /* 0x010fe2000000000e */
[----:B------:R-:W-:-:S07]  /*0440*/  LEA R28, R5, R28, 0x3 ;  /* 0x0000001c051c7211 */ /* 0x000fce00078e18ff */
[----:B--2---:R-:W-:Y:S01]  /*0450*/  DFMA R18, R16, R18, R10 ;  /* 0x000000121012722b */ /* 0x004fe2000000000a */
[----:B------:R-:W-:-:S07]  /*0460*/  IADD3 R10, P2, PT, R8, 0x40, RZ ;  /* 0x00000040080a7810 */ /* 0x000fce0007f5e0ff */
[----:B---3--:R-:W-:Y:S01]  /*0470*/  DFMA R18, R22, R20, R18 ;  /* 0x000000141612722b */ /* 0x008fe20000000012 */
[----:B------:R-:W-:Y:S01]  /*0480*/  IMAD.X R11, RZ, RZ, R9, P2 ;  /* 0x000000ffff0b7224 */ /* 0x000fe200010e0609 */
[----:B------:R-:W-:Y:S09]  /*0490*/  @P1 BRA `(.L_x_42) ;  /* 0xfffffffc005c1947 */ /* 0x000ff2000383ffff */
.L_x_41:
[----:B------:R-:W-:Y:S05]  /*04a0*/  @!P0 BRA `(.L_x_40) ;  /* 0x0000000000fc8947 */ /* 0x000fea0003800000 */
[----:B------:R-:W-:Y:S02]  /*04b0*/  ISETP.GE.U32.AND P1, PT, R4, 0x4, PT ;  /* 0x000000040400780c */ /* 0x000fe40003f26070 */
[----:B------:R-:W-:-:S04]  /*04c0*/  LOP3.LUT R26, R3, 0x3, RZ, 0xc0, !PT ;  /* 0x00000003031a7812 */ /* 0x000fc800078ec0ff */
[----:B------:R-:W-:-:S07]  /*04d0*/  ISETP.NE.AND P0, PT, R26, RZ, PT ;  /* 0x000000ff1a00720c */ /* 0x000fce0003f05270 */
[----:B------:R-:W-:Y:S06]  /*04e0*/  @!P1 BRA `(.L_x_43) ;  /* 0x00000000006c9947 */ /* 0x000fec0003800000 */
[----:B------:R-:W0:Y:S01]  /*04f0*/  LDC.64 R24, c[0x0][0x380] ;  /* 0x0000e000ff187b82 */ /* 0x000e220000000a00 */
[----:B------:R-:W1:Y:S01]  /*0500*/  LDCU.64 UR6, c[0x0][0x380] ;  /* 0x00007000ff0677ac */ /* 0x000e620008000a00 */
[C---:B------:R-:W-:Y:S01]  /*0510*/  IMAD.IADD R9, R6.reuse, 0x1, R7 ;  /* 0x0000000106097824 */ /* 0x040fe200078e0207 */
[----:B------:R-:W-:Y:S01]  /*0520*/  IADD3 R4, P1, PT, R6, R7, RZ ;  /* 0x0000000706047210 */ /* 0x000fe20007f3e0ff */
[----:B------:R-:W-:-:S04]  /*0530*/  IMAD R13, R7, R5, R2 ;  /* 0x00000005070d7224 */ /* 0x000fc800078e0202 */
[----:B------:R-:W2:Y:S01]  /*0540*/  LDC.64 R10, c[0x0][0x388] ;  /* 0x0000e200ff0a7b82 */ /* 0x000ea20000000a00 */
[----:B0-----:R-:W-:-:S06]  /*0550*/  IMAD.WIDE.U32 R24, R9, 0x8, R24 ;  /* 0x0000000809187825 */ /* 0x001fcc00078e0018 */
[----:B------:R-:W3:Y:S01]  /*0560*/  LDG.E.64 R24, desc[UR4][R24.64] ;  /* 0x0000000418187981 */ /* 0x000ee2000c1e1b00 */
[----:B--2---:R-:W-:Y:S01]  /*0570*/  IMAD.WIDE R10, R13, 0x8, R10 ;  /* 0x000000080d0a7825 */ /* 0x004fe200078e020a */
[----:B------:R-:W-:Y:S02]  /*0580*/  IADD3.X R13, PT, PT, RZ, RZ, RZ, P1, !PT ;  /* 0x000000ffff0d7210 */ /* 0x000fe40000ffe4ff */
[C---:B-1----:R-:W-:Y:S02]  /*0590*/  LEA R28, P1, R4.reuse, UR6, 0x3 ;  /* 0x00000006041c7c11 */ /* 0x042fe4000f8218ff */
[----:B------:R-:W3:Y:S01]  /*05a0*/  LDG.E.64 R8, desc[UR4][R10.64] ;  /* 0x000000040a087981 */ /* 0x000ee2000c1e1b00 */
[----:B------:R-:W-:Y:S01]  /*05b0*/  IMAD.WIDE R14, R5, 0x8, R10 ;  /* 0x00000008050e7825 */ /* 0x000fe200078e020a */
[----:B------:R-:W-:-:S05]  /*05c0*/  LEA.HI.X R29, R4, UR7, R13, 0x3, P1 ;  /* 0x00000007041d7c11 */ /* 0x000fca00088f1c0d */
[----:B------:R-:W2:Y:S01]  /*05d0*/  LDG.E.64 R12, desc[UR4][R28.64+0x8] ;  /* 0x000008041c0c7981 */ /* 0x000ea2000c1e1b00 */
[----:B------:R-:W-:-:S03]  /*05e0*/  IMAD.WIDE R20, R5, 0x8, R14 ;  /* 0x0000000805147825 */ /* 0x000fc600078e020e */
[----:B------:R-:W2:Y:S04]  /*05f0*/  LDG.E.64 R10, desc[UR4][R14.64] ;  /* 0x000000040e0a7981 */ /* 0x000ea8000c1e1b00 */
[----:B------:R-:W4:Y:S01]  /*0600*/  LDG.E.64 R16, desc[UR4][R20.64] ;  /* 0x0000000414107981 */ /* 0x000f22000c1e1b00 */
[----:B------:R-:W-:-:S03]  /*0610*/  IMAD.WIDE R22, R5, 0x8, R20 ;  /* 0x0000000805167825 */ /* 0x000fc600078e0214 */
[----:B------:R-:W4:Y:S04]  /*0620*/  LDG.E.64 R14, desc[UR4][R28.64+0x10] ;  /* 0x000010041c0e7981 */ /* 0x000f28000c1e1b00 */
[----:B------:R-:W5:Y:S04]  /*0630*/  LDG.E.64 R20, desc[UR4][R28.64+0x18] ;  /* 0x000018041c147981 */ /* 0x000f68000c1e1b00 */
[----:B------:R-:W5:Y:S01]  /*0640*/  LDG.E.64 R22, desc[UR4][R22.64] ;  /* 0x0000000416167981 */ /* 0x000f62000c1e1b00 */
[----:B------:R-:W-:Y:S01]  /*0650*/  VIADD R7, R7, 0x4 ;  /* 0x0000000407077836 */ /* 0x000fe20000000000 */
[----:B---3--:R-:W-:-:S08]  /*0660*/  DFMA R8, R24, R8, R18 ;  /* 0x000000081808722b */ /* 0x008fd00000000012 */
[----:B--2---:R-:W-:-:S08]  /*0670*/  DFMA R8, R12, R10, R8 ;  /* 0x0000000a0c08722b */ /* 0x004fd00000000008 */
[----:B----4-:R-:W-:-:S08]  /*0680*/  DFMA R8, R14, R16, R8 ;  /* 0x000000100e08722b */ /* 0x010fd00000000008 */
[----:B-----5:R-:W-:-:S11]  /*0690*/  DFMA R18, R20, R22, R8 ;  /* 0x000000161412722b */ /* 0x020fd60000000008 */
.L_x_43:
[----:B------:R-:W-:Y:S05]  /*06a0*/  @!P0 BRA `(.L_x_40) ;  /* 0x00000000007c8947 */ /* 0x000fea0003800000 */
[----:B------:R-:W-:Y:S01]  /*06b0*/  ISETP.NE.AND P1, PT, R26, 0x1, PT ;  /* 0x000000011a00780c */ /* 0x000fe20003f25270 */
[----:B------:R-:W0:Y:S01]  /*06c0*/  LDC.64 R12, c[0x0][0x380] ;  /* 0x0000e000ff0c7b82 */ /* 0x000e220000000a00 */
[----:B------:R-:W-:-:S04]  /*06d0*/  LOP3.LUT R3, R3, 0x1, RZ, 0xc0, !PT ;  /* 0x0000000103037812 */ /* 0x000fc800078ec0ff */
[----:B------:R-:W-:-:S03]  /*06e0*/  ISETP.NE.U32.AND P0, PT, R3, 0x1, PT ;  /* 0x000000010300780c */ /* 0x000fc60003f05070 */
[----:B------:R-:W1:Y:S04]  /*06f0*/  LDC.64 R20, c[0x0][0x388] ;  /* 0x0000e200ff147b82 */ /* 0x000e680000000a00 */
[C---:B------:R-:W-:Y:S01]  /*0700*/  @P1 IADD3 R17, PT, PT, R6.reuse, R7, RZ ;  /* 0x0000000706111210 */ /* 0x040fe20007ffe0ff */
[C---:B------:R-:W-:Y:S01]  /*0710*/  @P1 IMAD R23, R7.reuse, R5, R2 ;  /* 0x0000000507171224 */ /* 0x040fe200078e0202 */
[----:B------:R-:W-:Y:S01]  /*0720*/  @P1 IADD3 R3, P2, PT, R6, R7, RZ ;  /* 0x0000000706031210 */ /* 0x000fe20007f5e0ff */
[----:B------:R-:W-:Y:S01]  /*0730*/  @P1 VIADD R7, R7, 0x2 ;  /* 0x0000000207071836 */ /* 0x000fe20000000000 */
[----:B------:R-:W2:Y:S02]  /*0740*/  @P1 LDC.64 R8, c[0x0][0x380] ;  /* 0x0000e000ff081b82 */ /* 0x000ea40000000a00 */
[----:B------:R-:W-:-:S06]  /*0750*/  @P1 IADD3.X R4, PT, PT, RZ, RZ, RZ, P2, !PT ;  /* 0x000000ffff041210 */ /* 0x000fcc00017fe4ff */
[----:B------:R-:W3:Y:S01]  /*0760*/  LDC.64 R14, c[0x0][0x380] ;  /* 0x0000e000ff0e7b82 */ /* 0x000ee20000000a00 */
[----:B0-----:R-:W-:-:S06]  /*0770*/  @P1 IMAD.WIDE.U32 R16, R17, 0x8, R12 ;  /* 0x0000000811101825 */ /* 0x001fcc00078e000c */
[----:B------:R-:W4:Y:S01]  /*0780*/  @P1 LDG.E.64 R16, desc[UR4][R16.64] ;  /* 0x0000000410101981 */ /* 0x000f22000c1e1b00 */
[----:B------:R-:W0:Y:S01]  /*0790*/  LDC.64 R10, c[0x0][0x388] ;  /* 0x0000e200ff0a7b82 */ /* 0x000e220000000a00 */
[----:B-1----:R-:W-:-:S05]  /*07a0*/  @P1 IMAD.WIDE R20, R23, 0x8, R20 ;  /* 0x0000000817141825 */ /* 0x002fca00078e0214 */
[----:B------:R-:W4:Y:S01]  /*07b0*/  @P1 LDG.E.64 R12, desc[UR4][R20.64] ;  /* 0x00000004140c1981 */ /* 0x000f22000c1e1b00 */
[----:B--2---:R-:W-:Y:S01]  /*07c0*/  @P1 LEA R8, P2, R3, R8, 0x3 ;  /* 0x0000000803081211 */ /* 0x004fe200078418ff */
[----:B------:R-:W-:-:S03]  /*07d0*/  @P1 IMAD.WIDE R22, R5, 0x8, R20 ;  /* 0x0000000805161825 */ /* 0x000fc600078e0214 */
[----:B------:R-:W-:Y:S01]  /*07e0*/  @P1 LEA.HI.X R9, R3, R9, R4, 0x3, P2 ;  /* 0x0000000903091211 */ /* 0x000fe200010f1c04 */
[----:B------:R-:W-:Y:S01]  /*07f0*/  @!P0 IMAD R25, R7, R5, R2 ;  /* 0x0000000507198224 */ /* 0x000fe200078e0202 */
[----:B------:R-:W-:Y:S02]  /*0800*/  @!P0 IADD3 R3, PT, PT, R6, R7, RZ ;  /* 0x0000000706038210 */ /* 0x000fe40007ffe0ff */
[----:B------:R-:W2:Y:S04]  /*0810*/  @P1 LDG.E.64 R6, desc[UR4][R22.64] ;  /* 0x0000000416061981 */ /* 0x000ea8000c1e1b00 */
[----:B------:R-:W2:Y:S01]  /*0820*/  @P1 LDG.E.64 R8, desc[UR4][R8.64+0x8] ;  /* 0x0000080408081981 */ /* 0x000ea2000c1e1b00 */
[----:B---3--:R-:W-:-:S04]  /*0830*/  @!P0 IMAD.WIDE.U32 R14, R3, 0x8, R14 ;  /* 0x00000008030e8825 */ /* 0x008fc800078e000e */
[----:B0-----:R-:W-:Y:S02]  /*0840*/  @!P0 IMAD.WIDE R10, R25, 0x8, R10 ;  /* 0x00000008190a8825 */ /* 0x001fe400078e020a */
[----:B------:R-:W3:Y:S04]  /*0850*/  @!P0 LDG.E.64 R14, desc[UR4][R14.64] ;  /* 0x000000040e0e8981 */ /* 0x000ee8000c1e1b00 */
[----:B------:R-:W3:Y:S01]  /*0860*/  @!P0 LDG.E.64 R10, desc[UR4][R10.64] ;  /* 0x000000040a0a8981 */ /* 0x000ee2000c1e1b00 */
[----:B----4-:R-:W-:-:S08]  /*0870*/  @P1 DFMA R12, R16, R12, R18 ;  /* 0x0000000c100c122b */ /* 0x010fd00000000012 */
[----:B--2---:R-:W-:-:S08]  /*0880*/  @P1 DFMA R18, R8, R6, R12 ;  /* 0x000000060812122b */ /* 0x004fd0000000000c */
[----:B---3--:R-:W-:-:S11]  /*0890*/  @!P0 DFMA R18, R14, R10, R18 ;  /* 0x0000000a0e12822b */ /* 0x008fd60000000012 */
.L_x_40:
[----:B------:R-:W0:Y:S01]  /*08a0*/  LDC.64 R6, c[0x0][0x390] ;  /* 0x0000e400ff067b82 */ /* 0x000e220000000a00 */
[----:B------:R-:W-:-:S04]  /*08b0*/  IMAD R3, R0, R5, R2 ;  /* 0x0000000500037224 */ /* 0x000fc800078e0202 */
[----:B0-----:R-:W-:-:S05]  /*08c0*/  IMAD.WIDE R2, R3, 0x8, R6 ;  /* 0x0000000803027825 */ /* 0x001fca00078e0206 */
[----:B------:R-:W-:Y:S01]  /*08d0*/  STG.E.64 desc[UR4][R2.64], R18 ;  /* 0x0000001202007986 */ /* 0x000fe2000c101b04 */
[----:B------:R-:W-:Y:S05]  /*08e0*/  EXIT ;  /* 0x000000000000794d */ /* 0x000fea0003800000 */
.L_x_44:
        /* <DEDUP_REMOVED lines=9> */
.L_x_69:


//--------------------- .text._Z22primeira_multiplicacaoPdS_S_iiid --------------------------
	.section	.text._Z22primeira_multiplicacaoPdS_S_iiid,"ax",@progbits
	.align	128
        .global         _Z22primeira_multiplicacaoPdS_S_iiid
        .type           _Z22primeira_multiplicacaoPdS_S_iiid,@function
        .size           _Z22primeira_multiplicacaoPdS_S_iiid,(.L_x_67 - _Z22primeira_multiplicacaoPdS_S_iiid)
        .other          _Z22primeira_multiplicacaoPdS_S_iiid,@"STO_CUDA_ENTRY STV_DEFAULT"
_Z22primeira_multiplicacaoPdS_S_iiid:
.text._Z22primeira_multiplicacaoPdS_S_iiid:
        /* <DEDUP_REMOVED lines=13> */
[----:B------:R-:W-:Y:S01]  /*00d0*/  ISETP.GT.AND P0, PT, R2, R0, PT ;  /* 0x000000000200720c */ /* 0x000fe20003f04270 */
[----:B------:R-:W0:-:S12]  /*00e0*/  LDCU.64 UR4, c[0x0][0x358] ;  /* 0x00006b00ff0477ac */ /* 0x000e180008000a00 */
[----:B------:R-:W-:Y:S05]  /*00f0*/  @P0 BRA `(.L_x_45) ;  /* 0x0000000800600947 */ /* 0x000fea0003800000 */
[----:B------:R-:W1:Y:S01]  /*0100*/  LDC R3, c[0x0][0x3a0] ;  /* 0x0000e800ff037b82 */ /* 0x000e620000000800 */
[----:B------:R-:W-:Y:S02]  /*0110*/  CS2R R18, SRZ ;  /* 0x0000000000127805 */ /* 0x000fe4000001ff00 */
[----:B-1----:R-:W-:-:S13]  /*0120*/  ISETP.GE.AND P0, PT, R3, 0x1, PT ;  /* 0x000000010300780c */ /* 0x002fda0003f06270 */
[----:B------:R-:W-:Y:S05]  /*0130*/  @!P0 BRA `(.L_x_46) ;  /* 0x0000000400e08947 */ /* 0x000fea0003800000 */
[C---:B------:R-:W-:Y:S01]  /*0140*/  ISETP.GE.U32.AND P1, PT, R3.reuse, 0x8, PT ;  /* 0x000000080300780c */ /* 0x040fe20003f26070 */
[----:B------:R-:W-:Y:S01]  /*0150*/  IMAD R6, R0, R3, RZ ;  /* 0x0000000300067224 */ /* 0x000fe200078e02ff */
[----:B------:R-:W-:Y:S01]  /*0160*/  LOP3.LUT R4, R3, 0x7, RZ, 0xc0, !PT ;  /* 0x0000000703047812 */ /* 0x000fe200078ec0ff */
[----:B------:R-:W-:Y:S01]  /*0170*/  IMAD.MOV.U32 R7, RZ, RZ, RZ ;  /* 0x000000ffff077224 */ /* 0x000fe200078e00ff */
[----:B------:R-:W-:Y:S02]  /*0180*/  CS2R R18, SRZ ;  /* 0x0000000000127805 */ /* 0x000fe4000001ff00 */
[----:B------:R-:W-:-:S07]  /*0190*/  ISETP.NE.AND P0, PT, R4, RZ, PT ;  /* 0x000000ff0400720c */ /* 0x000fce0003f05270 */
[----:B------:R-:W-:Y:S06]  /*01a0*/  @!P1 BRA `(.L_x_47) ;  /* 0x0000000000c49947 */ /* 0x000fec0003800000 */
[----:B------:R-:W1:Y:S01]  /*01b0*/  LDC.64 R8, c[0x0][0x380] ;  /* 0x0000e000ff087b82 */ /* 0x000e620000000a00 */
[----:B------:R-:W-:Y:S01]  /*01c0*/  LOP3.LUT R7, R3, 0x7ffffff8, RZ, 0xc0, !PT ;  /* 0x7ffffff803077812 */ /* 0x000fe200078ec0ff */
[----:B------:R-:W-:Y:S01]  /*01d0*/  IMAD.MOV.U32 R28, RZ, RZ, R2 ;  /* 0x000000ffff1c7224 */ /* 0x000fe200078e0002 */
[----:B------:R-:W-:-:S03]  /*01e0*/  CS2R R18, SRZ ;  /* 0x0000000000127805 */ /* 0x000fc6000001ff00 */
[----:B------:R-:W-:Y:S02]  /*01f0*/  IMAD.MOV R26, RZ, RZ, -R7 ;  /* 0x000000ffff1a7224 */ /* 0x000fe400078e0a07 */
[----:B-1----:R-:W-:-:S03]  /*0200*/  IMAD.WIDE.U32 R8, R6, 0x8, R8 ;  /* 0x0000000806087825 */ /* 0x002fc600078e0008 */
[----:B------:R-:W-:-:S05]  /*0210*/  IADD3 R10, P1, PT, R8, 0x20, RZ ;  /* 0x00000020080a7810 */ /* 0x000fca0007f3e0ff */
[----:B------:R-:W-:-:S08]  /*0220*/  IMAD.X R11, RZ, RZ, R9, P1 ;  /* 0x000000ffff0b7224 */ /* 0x000fd000008e0609 */
.L_x_48:
[----:B------:R-:W1:Y:S01]  /*0230*/  LDC.64 R22, c[0x0][0x388] ;  /* 0x0000e200ff167b82 */ /* 0x000e620000000a00 */
[----:B------:R-:W-:Y:S01]  /*0240*/  IMAD.MOV.U32 R8, RZ, RZ, R10 ;  /* 0x000000ffff087224 */ /* 0x000fe200078e000a */
[----:B------:R-:W-:-:S05]  /*0250*/  MOV R9, R11 ;  /* 0x0000000b00097202 */ /* 0x000fca0000000f00 */
[----:B0-----:R-:W2:Y:S04]  /*0260*/  LDG.E.64 R14, desc[UR4][R8.64+-0x20] ;  /* 0xffffe004080e7981 */ /* 0x001ea8000c1e1b00 */
[----:B------:R-:W3:Y:S01]  /*0270*/  LDG.E.64 R10, desc[UR4][R8.64+-0x18] ;  /* 0xffffe804080a7981 */ /* 0x000ee2000c1e1b00 */
[----:B-1----:R-:W-:-:S05]  /*0280*/  IMAD.WIDE R22, R28, 0x8, R22 ;  /* 0x000000081c167825 */ /* 0x002fca00078e0216 */
        /* <DEDUP_REMOVED lines=26> */
[----:B------:R-:W-:-:S05]  /*0430*/  VIADD R26, R26, 0x8 ;  /* 0x000000081a1a7836 */ /* 0x000fca0000000000 */
[----:B------:R-:W-:Y:S01]  /*0440*/  ISETP.NE.AND P1, PT, R26, RZ, PT ;  /* 0x000000ff1a00720c */ /* 0x000fe20003f25270 */
[----:B----4-:R-:W-:Y:S01]  /*0450*/  DFMA R10, R10, R12, R14 ;  /* 0x0000000c0a0a722b */ /* 0x010fe2000000000e */
[----:B------:R-:W-:-:S07]  /*0460*/  IMAD R28, R5, 0x8, R28 ;  /* 0x00000008051c7824 */ /* 0x000fce00078e021c */
[----:B--2---:R-:W-:Y:S01]  /*0470*/  DFMA R18, R16, R18, R10 ;  /* 0x000000121012722b */ /* 0x004fe2000000000a */
[----:B------:R-:W-:-:S07]  /*0480*/  IADD3 R10, P2, PT, R8, 0x40, RZ ;  /* 0x00000040080a7810 */ /* 0x000fce0007f5e0ff */
[----:B---3--:R-:W-:Y:S01]  /*0490*/  DFMA R18, R22, R20, R18 ;  /* 0x000000141612722b */ /* 0x008fe20000000012 */
[----:B------:R-:W-:Y:S01]  /*04a0*/  IMAD.X R11, RZ, RZ, R9, P2 ;  /* 0x000000ffff0b7224 */ /* 0x000fe200010e0609 */
[----:B------:R-:W-:Y:S09]  /*04b0*/  @P1 BRA `(.L_x_48) ;  /* 0xfffffffc005c1947 */ /* 0x000ff2000383ffff */
.L_x_47:
[----:B------:R-:W-:Y:S05]  /*04c0*/  @!P0 BRA `(.L_x_46) ;  /* 0x0000000000fc8947 */ /* 0x000fea0003800000 */
[----:B------:R-:W-:Y:S02]  /*04d0*/  ISETP.GE.U32.AND P1, PT, R4, 0x4, PT ;  /* 0x000000040400780c */ /* 0x000fe40003f26070 */
[----:B------:R-:W-:-:S04]  /*04e0*/  LOP3.LUT R26, R3, 0x3, RZ, 0xc0, !PT ;  /* 0x00000003031a7812 */ /* 0x000fc800078ec0ff */
[----:B------:R-:W-:-:S07]  /*04f0*/  ISETP.NE.AND P0, PT, R26, RZ, PT ;  /* 0x000000ff1a00720c */ /* 0x000fce0003f05270 */
[----:B------:R-:W-:Y:S06]  /*0500*/  @!P1 BRA `(.L_x_49) ;  /* 0x00000000006c9947 */ /* 0x000fec0003800000 */
[----:B------:R-:W1:Y:S01]  /*0510*/  LDC.64 R24, c[0x0][0x380] ;  /* 0x0000e000ff187b82 */ /* 0x000e620000000a00 */
[----:B------:R-:W2:Y:S01]  /*0520*/  LDCU.64 UR6, c[0x0][0x380] ;  /* 0x00007000ff0677ac */ /* 0x000ea20008000a00 */
[C---:B------:R-:W-:Y:S01]  /*0530*/  IMAD.IADD R9, R6.reuse, 0x1, R7 ;  /* 0x0000000106097824 */ /* 0x040fe200078e0207 */
[----:B------:R-:W-:Y:S01]  /*0540*/  IADD3 R4, P1, PT, R6, R7, RZ ;  /* 0x0000000706047210 */ /* 0x000fe20007f3e0ff */
[----:B------:R-:W-:-:S04]  /*0550*/  IMAD R13, R7, R5, R2 ;  /* 0x00000005070d7224 */ /* 0x000fc800078e0202 */
[----:B------:R-:W3:Y:S01]  /*0560*/  LDC.64 R10, c[0x0][0x388] ;  /* 0x0000e200ff0a7b82 */ /* 0x000ee20000000a00 */
[----:B-1----:R-:W-:-:S06]  /*0570*/  IMAD.WIDE.U32 R24, R9, 0x8, R24 ;  /* 0x0000000809187825 */ /* 0x002fcc00078e0018 */
[----:B0-----:R-:W4:Y:S01]  /*0580*/  LDG.E.64 R24, desc[UR4][R24.64] ;  /* 0x0000000418187981 */ /* 0x001f22000c1e1b00 */
[----:B---3--:R-:W-:-:S04]  /*0590*/  IMAD.WIDE R10, R13, 0x8, R10 ;  /* 0x000000080d0a7825 */ /* 0x008fc800078e020a */
[----:B------:R-:W-:Y:S01]  /*05a0*/  IMAD.X R13, RZ, RZ, RZ, P1 ;  /* 0x000000ffff0d7224 */ /* 0x000fe200008e06ff */
[C---:B--2---:R-:W-:Y:S01]  /*05b0*/  LEA R28, P1, R4.reuse, UR6, 0x3 ;  /* 0x00000006041c7c11 */ /* 0x044fe2000f8218ff */
[----:B------:R-:W4:Y:S01]  /*05c0*/  LDG.E.64 R8, desc[UR4][R10.64] ;  /* 0x000000040a087981 */ /* 0x000f22000c1e1b00 */
[----:B------:R-:W-:Y:S02]  /*05d0*/  IMAD.WIDE R14, R5, 0x8, R10 ;  /* 0x00000008050e7825 */ /* 0x000fe400078e020a */
[----:B------:R-:W-:-:S05]  /*05e0*/  LEA.HI.X R29, R4, UR7, R13, 0x3, P1 ;  /* 0x00000007041d7c11 */ /* 0x000fca00088f1c0d */
[----:B------:R-:W2:Y:S01]  /*05f0*/  LDG.E.64 R12, desc[UR4][R28.64+0x8] ;  /* 0x000008041c0c7981 */ /* 0x000ea2000c1e1b00 */
[----:B------:R-:W-:-:S03]  /*0600*/  IMAD.WIDE R20, R5, 0x8, R14 ;  /* 0x0000000805147825 */ /* 0x000fc600078e020e */
[----:B------:R-:W2:Y:S04]  /*0610*/  LDG.E.64 R10, desc[UR4][R14.64] ;  /* 0x000000040e0a7981 */ /* 0x000ea8000c1e1b00 */
[----:B------:R-:W3:Y:S01]  /*0620*/  LDG.E.64 R16, desc[UR4][R20.64] ;  /* 0x0000000414107981 */ /* 0x000ee2000c1e1b00 */
[----:B------:R-:W-:-:S03]  /*0630*/  IMAD.WIDE R22, R5, 0x8, R20 ;  /* 0x0000000805167825 */ /* 0x000fc600078e0214 */
[----:B------:R-:W3:Y:S04]  /*0640*/  LDG.E.64 R14, desc[UR4][R28.64+0x10] ;  /* 0x000010041c0e7981 */ /* 0x000ee8000c1e1b00 */
[----:B------:R-:W5:Y:S04]  /*0650*/  LDG.E.64 R20, desc[UR4][R28.64+0x18] ;  /* 0x000018041c147981 */ /* 0x000f68000c1e1b00 */
[----:B------:R-:W5:Y:S01]  /*0660*/  LDG.E.64 R22, desc[UR4][R22.64] ;  /* 0x0000000416167981 */ /* 0x000f62000c1e1b00 */
[----:B------:R-:W-:Y:S01]  /*0670*/  IADD3 R7, PT, PT, R7, 0x4, RZ ;  /* 0x0000000407077810 */ /* 0x000fe20007ffe0ff */
[----:B----4-:R-:W-:-:S08]  /*0680*/  DFMA R8, R24, R8, R18 ;  /* 0x000000081808722b */ /* 0x010fd00000000012 */
[----:B--2---:R-:W-:-:S08]  /*0690*/  DFMA R8, R12, R10, R8 ;  /* 0x0000000a0c08722b */ /* 0x004fd00000000008 */
[----:B---3--:R-:W-:-:S08]  /*06a0*/  DFMA R8, R14, R16, R8 ;  /* 0x000000100e08722b */ /* 0x008fd00000000008 */
[----:B-----5:R-:W-:-:S11]  /*06b0*/  DFMA R18, R20, R22, R8 ;  /* 0x000000161412722b */ /* 0x020fd60000000008 */
.L_x_49:
[----:B------:R-:W-:Y:S05]  /*06c0*/  @!P0 BRA `(.L_x_46) ;  /* 0x00000000007c8947 */ /* 0x000fea0003800000 */
[----:B------:R-:W-:Y:S01]  /*06d0*/  ISETP.NE.AND P1, PT, R26, 0x1, PT ;  /* 0x000000011a00780c */ /* 0x000fe20003f25270 */
[----:B------:R-:W1:Y:S01]  /*06e0*/  LDC.64 R12, c[0x0][0x380] ;  /* 0x0000e000ff0c7b82 */ /* 0x000e620000000a00 */
[----:B------:R-:W-:-:S04]  /*06f0*/  LOP3.LUT R3, R3, 0x1, RZ, 0xc0, !PT ;  /* 0x0000000103037812 */ /* 0x000fc800078ec0ff */
[----:B------:R-:W-:-:S03]  /*0700*/  ISETP.NE.U32.AND P0, PT, R3, 0x1, PT ;  /* 0x000000010300780c */ /* 0x000fc60003f05070 */
[----:B------:R-:W2:Y:S04]  /*0710*/  LDC.64 R20, c[0x0][0x388] ;  /* 0x0000e200ff147b82 */ /* 0x000ea80000000a00 */
[C---:B------:R-:W-:Y:S01]  /*0720*/  @P1 IMAD.IADD R17, R6.reuse, 0x1, R7 ;  /* 0x0000000106111824 */ /* 0x040fe200078e0207 */
[----:B------:R-:W-:Y:S01]  /*0730*/  @P1 IADD3 R3, P2, PT, R6, R7, RZ ;  /* 0x0000000706031210 */ /* 0x000fe20007f5e0ff */
[C---:B------:R-:W-:Y:S02]  /*0740*/  @P1 IMAD R23, R7.reuse, R5, R2 ;  /* 0x0000000507171224 */ /* 0x040fe400078e0202 */
[----:B------:R-:W3:Y:S01]  /*0750*/  @P1 LDC.64 R8, c[0x0][0x380] ;  /* 0x0000e000ff081b82 */ /* 0x000ee20000000a00 */
[----:B------:R-:W-:Y:S02]  /*0760*/  @P1 VIADD R7, R7, 0x2 ;  /* 0x0000000207071836 */ /* 0x000fe40000000000 */
[----:B------:R-:W-:-:S05]  /*0770*/  @P1 IMAD.X R4, RZ, RZ, RZ, P2 ;  /* 0x000000ffff041224 */ /* 0x000fca00010e06ff */
[----:B------:R-:W4:Y:S01]  /*0780*/  LDC.64 R14, c[0x0][0x380] ;  /* 0x0000e000ff0e7b82 */ /* 0x000f220000000a00 */
[----:B-1----:R-:W-:-:S06]  /*0790*/  @P1 IMAD.WIDE.U32 R16, R17, 0x8, R12 ;  /* 0x0000000811101825 */ /* 0x002fcc00078e000c */
[----:B0-----:R-:W5:Y:S01]  /*07a0*/  @P1 LDG.E.64 R16, desc[UR4][R16.64] ;  /* 0x0000000410101981 */ /* 0x001f62000c1e1b00 */
[----:B------:R-:W0:Y:S01]  /*07b0*/  LDC.64 R10, c[0x0][0x388] ;  /* 0x0000e200ff0a7b82 */ /* 0x000e220000000a00 */
[----:B--2---:R-:W-:-:S05]  /*07c0*/  @P1 IMAD.WIDE R20, R23, 0x8, R20 ;  /* 0x0000000817141825 */ /* 0x004fca00078e0214 */
[----:B------:R-:W5:Y:S01]  /*07d0*/  @P1 LDG.E.64 R12, desc[UR4][R20.64] ;  /* 0x00000004140c1981 */ /* 0x000f62000c1e1b00 */
[----:B---3--:R-:W-:Y:S01]  /*07e0*/  @P1 LEA R8, P2, R3, R8, 0x3 ;  /* 0x0000000803081211 */ /* 0x008fe200078418ff */
[----:B------:R-:W-:-:S03]  /*07f0*/  @P1 IMAD.WIDE R22, R5, 0x8, R20 ;  /* 0x0000000805161825 */ /* 0x000fc600078e0214 */
[----:B------:R-:W-:Y:S01]  /*0800*/  @P1 LEA.HI.X R9, R3, R9, R4, 0x3, P2 ;  /* 0x0000000903091211 */ /* 0x000fe200010f1c04 */
[----:B------:R-:W-:Y:S02]  /*0810*/  @!P0 IMAD.IADD R3, R6, 0x1, R7 ;  /* 0x0000000106038824 */ /* 0x000fe400078e0207 */
[----:B------:R-:W-:Y:S02]  /*0820*/  @!P0 IMAD R7, R7, R5, R2 ;  /* 0x0000000507078224 */ /* 0x000fe400078e0202 */
[----:B------:R-:W2:Y:S01]  /*0830*/  @P1 LDG.E.64 R4, desc[UR4][R22.64] ;  /* 0x0000000416041981 */ /* 0x000ea2000c1e1b00 */
[----:B----4-:R-:W-:-:S03]  /*0840*/  @!P0 IMAD.WIDE.U32 R14, R3, 0x8, R14 ;  /* 0x00000008030e8825 */ /* 0x010fc600078e000e */
[----:B------:R-:W2:Y:S01]  /*0850*/  @P1 LDG.E.64 R8, desc[UR4][R8.64+0x8] ;  /* 0x0000080408081981 */ /* 0x000ea2000c1e1b00 */
[----:B0-----:R-:W-:-:S03]  /*0860*/  @!P0 IMAD.WIDE R10, R7, 0x8, R10 ;  /* 0x00000008070a8825 */ /* 0x001fc600078e020a */
[----:B------:R-:W3:Y:S04]  /*0870*/  @!P0 LDG.E.64 R14, desc[UR4][R14.64] ;  /* 0x000000040e0e8981 */ /* 0x000ee8000c1e1b00 */
[----:B------:R-:W3:Y:S01]  /*0880*/  @!P0 LDG.E.64 R10, desc[UR4][R10.64] ;  /* 0x000000040a0a8981 */ /* 0x000ee2000c1e1b00 */
[----:B-----5:R-:W-:-:S08]  /*0890*/  @P1 DFMA R12, R16, R12, R18 ;  /* 0x0000000c100c122b */ /* 0x020fd00000000012 */
[----:B--2---:R-:W-:-:S08]  /*08a0*/  @P1 DFMA R18, R8, R4, R12 ;  /* 0x000000040812122b */ /* 0x004fd0000000000c */
[----:B---3--:R-:W-:-:S11]  /*08b0*/  @!P0 DFMA R18, R14, R10, R18 ;  /* 0x0000000a0e12822b */ /* 0x008fd60000000012 */
.L_x_46:
[----:B------:R-:W1:Y:S01]  /*08c0*/  LDCU UR6, c[0x0][0x3ac] ;  /* 0x00007580ff0677ac */ /* 0x000e620008000800 */
[----:B------:R-:W2:Y:S01]  /*08d0*/  LDC.64 R8, c[0x0][0x3a8] ;  /* 0x0000ea00ff087b82 */ /* 0x000ea20000000a00 */
[----:B------:R-:W-:Y:S01]  /*08e0*/  IMAD.MOV.U32 R4, RZ, RZ, 0x1 ;  /* 0x00000001ff047424 */ /* 0x000fe200078e00ff */
[----:B------:R-:W-:Y:S01]  /*08f0*/  FSETP.GEU.AND P1, PT, |R19|, 6.5827683646048100446e-37, PT ;  /* 0x036000001300780b */ /* 0x000fe20003f2e200 */
[----:B------:R-:W-:Y:S01]  /*0900*/  BSSY.RECONVERGENT B0, `(.L_x_50) ;  /* 0x0000011000007945 */ /* 0x000fe20003800200 */
[----:B-1----:R-:W2:Y:S03]  /*0910*/  MUFU.RCP64H R5, UR6 ;  /* 0x0000000600057d08 */ /* 0x002ea60008001800 */
[----:B--2---:R-:W-:-:S08]  /*0920*/  DFMA R6, R4, -R8, 1 ;  /* 0x3ff000000406742b */ /* 0x004fd00000000808 */
[----:B------:R-:W-:-:S08]  /*0930*/  DFMA R6, R6, R6, R6 ;  /* 0x000000060606722b */ /* 0x000fd00000000006 */
[----:B------:R-:W-:-:S08]  /*0940*/  DFMA R6, R4, R6, R4 ;  /* 0x000000060406722b */ /* 0x000fd00000000004 */
[----:B------:R-:W-:-:S08]  /*0950*/  DFMA R4, R6, -R8, 1 ;  /* 0x3ff000000604742b */ /* 0x000fd00000000808 */
[----:B------:R-:W-:-:S08]  /*0960*/  DFMA R4, R6, R4, R6 ;  /* 0x000000040604722b */ /* 0x000fd00000000006 */
[----:B------:R-:W-:-:S08]  /*0970*/  DMUL R6, R4, R18 ;  /* 0x0000001204067228 */ /* 0x000fd00000000000 */
[----:B------:R-:W-:-:S08]  /*0980*/  DFMA R8, R6, -R8, R18 ;  /* 0x800000080608722b */ /* 0x000fd00000000012 */
[----:B------:R-:W-:-:S10]  /*0990*/  DFMA R4, R4, R8, R6 ;  /* 0x000000080404722b */ /* 0x000fd40000000006 */
[----:B------:R-:W-:-:S05]  /*09a0*/  FFMA R3, RZ, UR6, R5 ;  /* 0x00000006ff037c23 */ /* 0x000fca0008000005 */
[----:B------:R-:W-:-:S13]  /*09b0*/  FSETP.GT.AND P0, PT, |R3|, 1.469367938527859385e-39, PT ;  /* 0x001000000300780b */ /* 0x000fda0003f04200 */
[----:B------:R-:W-:Y:S05]  /*09c0*/  @P0 BRA P1, `(.L_x_51) ;  /* 0x0000000000100947 */ /* 0x000fea0000800000 */
[----:B------:R-:W-:Y:S01]  /*09d0*/  MOV R6, R18 ;  /* 0x0000001200067202 */ /* 0x000fe20000000f00 */
[----:B------:R-:W-:Y:S01]  /*09e0*/  IMAD.MOV.U32 R7, RZ, RZ, R19 ;  /* 0x000000ffff077224 */ /* 0x000fe200078e0013 */
[----:B------:R-:W-:-:S07]  /*09f0*/  MOV R18, 0xa10 ;  /* 0x00000a1000127802 */ /* 0x000fce0000000f00 */
[----:B0-----:R-:W-:Y:S05]  /*0a00*/  CALL.REL.NOINC `($__internal_1_$__cuda_sm20_div_rn_f64_full) ;  /* 0x0000000000387944 */ /* 0x001fea0003c00000 */
.L_x_51:
[----:B0-----:R-:W-:Y:S05]  /*0a10*/  BSYNC.RECONVERGENT B0 ;  /* 0x0000000000007941 */ /* 0x001fea0003800200 */
.L_x_50:
[----:B------:R-:W0:Y:S01]  /*0a20*/  LDC.64 R6, c[0x0][0x390] ;  /* 0x0000e400ff067b82 */ /* 0x000e220000000a00 */
[----:B------:R-:W1:Y:S02]  /*0a30*/  LDCU UR6, c[0x0][0x39c] ;  /* 0x00007380ff0677ac */ /* 0x000e640008000800 */
[----:B-1----:R-:W-:-:S04]  /*0a40*/  IMAD R3, R0, UR6, R2 ;  /* 0x0000000600037c24 */ /* 0x002fc8000f8e0202 */
[----:B0-----:R-:W-:-:S05]  /*0a50*/  IMAD.WIDE R2, R3, 0x8, R6 ;  /* 0x0000000803027825 */ /* 0x001fca00078e0206 */
[----:B------:R-:W-:Y:S01]  /*0a60*/  STG.E.64 desc[UR4][R2.64], R4 ;  /* 0x0000000402007986 */ /* 0x000fe2000c101b04 */
[----:B------:R-:W-:Y:S05]  /*0a70*/  EXIT ;  /* 0x000000000000794d */ /* 0x000fea0003800000 */
.L_x_45:
[----:B------:R-:W1:Y:S01]  /*0a80*/  LDC.64 R6, c[0x0][0x390] ;  /* 0x0000e400ff067b82 */ /* 0x000e620000000a00 */
[----:B------:R-:W-:Y:S02]  /*0a90*/  IMAD R5, R0, R5, R2 ;  /* 0x0000000500057224 */ /* 0x000fe400078e0202 */
[----:B------:R-:W-:Y:S02]  /*0aa0*/  IMAD.MOV.U32 R2, RZ, RZ, 0x0 ;  /* 0x00000000ff027424 */ /* 0x000fe400078e00ff */
[----:B------:R-:W-:Y:S02]  /*0ab0*/  IMAD.MOV.U32 R3, RZ, RZ, -0x100000 ;  /* 0xfff00000ff037424 */ /* 0x000fe400078e00ff */
[----:B-1----:R-:W-:-:S05]  /*0ac0*/  IMAD.WIDE R6, R5, 0x8, R6 ;  /* 0x0000000805067825 */ /* 0x002fca00078e0206 */
[----:B0-----:R-:W-:Y:S01]  /*0ad0*/  STG.E.64 desc[UR4][R6.64], R2 ;  /* 0x0000000206007986 */ /* 0x001fe2000c101b04 */
[----:B------:R-:W-:Y:S05]  /*0ae0*/  EXIT ;  /* 0x000000000000794d */ /* 0x000fea0003800000 */
        .weak           $__internal_1_$__cuda_sm20_div_rn_f64_full
        .type           $__internal_1_$__cuda_sm20_div_rn_f64_full,@function
        .size           $__internal_1_$__cuda_sm20_div_rn_f64_full,(.L_x_67 - $__internal_1_$__cuda_sm20_div_rn_f64_full)
$__internal_1_$__cuda_sm20_div_rn_f64_full:
[----:B------:R-:W0:Y:S01]  /*0af0*/  LDC.64 R10, c[0x0][0x3a8] ;  /* 0x0000ea00ff0a7b82 */ /* 0x000e220000000a00 */
[----:B------:R-:W-:Y:S01]  /*0b00*/  MOV R12, 0x1 ;  /* 0x00000001000c7802 */ /* 0x000fe20000000f00 */
[----:B------:R-:W-:Y:S01]  /*0b10*/  IMAD.MOV.U32 R19, RZ, RZ, 0x1ca00000 ;  /* 0x1ca00000ff137424 */ /* 0x000fe200078e00ff */
[C---:B------:R-:W-:Y:S01]  /*0b20*/  FSETP.GEU.AND P2, PT, |R7|.reuse, 1.469367938527859385e-39, PT ;  /* 0x001000000700780b */ /* 0x040fe20003f4e200 */
[----:B------:R-:W-:Y:S01]  /*0b30*/  BSSY.RECONVERGENT B1, `(.L_x_52) ;  /* 0x0000051000017945 */ /* 0x000fe20003800200 */
[----:B------:R-:W-:-:S05]  /*0b40*/  LOP3.LUT R20, R7, 0x7ff00000, RZ, 0xc0, !PT ;  /* 0x7ff0000007147812 */ /* 0x000fca00078ec0ff */
[----:B------:R-:W-:Y:S01]  /*0b50*/  IMAD.MOV.U32 R21, RZ, RZ, R20 ;  /* 0x000000ffff157224 */ /* 0x000fe200078e0014 */
[C---:B0-----:R-:W-:Y:S02]  /*0b60*/  FSETP.GEU.AND P0, PT, |R11|.reuse, 1.469367938527859385e-39, PT ;  /* 0x001000000b00780b */ /* 0x041fe40003f0e200 */
[C---:B------:R-:W-:Y:S02]  /*0b70*/  LOP3.LUT R8, R11.reuse, 0x800fffff, RZ, 0xc0, !PT ;  /* 0x800fffff0b087812 */ /* 0x040fe400078ec0ff */
[----:B------:R-:W-:Y:S02]  /*0b80*/  LOP3.LUT R3, R11, 0x7ff00000, RZ, 0xc0, !PT ;  /* 0x7ff000000b037812 */ /* 0x000fe400078ec0ff */
[----:B------:R-:W-:Y:S01]  /*0b90*/  LOP3.LUT R9, R8, 0x3ff00000, RZ, 0xfc, !PT ;  /* 0x3ff0000008097812 */ /* 0x000fe200078efcff */
[----:B------:R-:W-:Y:S01]  /*0ba0*/  IMAD.MOV.U32 R8, RZ, RZ, R10 ;  /* 0x000000ffff087224 */ /* 0x000fe200078e000a */
[-C--:B------:R-:W-:Y:S02]  /*0bb0*/  ISETP.GE.U32.AND P1, PT, R20, R3.reuse, PT ;  /* 0x000000031400720c */ /* 0x080fe40003f26070 */
[----:B------:R-:W-:-:S02]  /*0bc0*/  MOV R22, R3 ;  /* 0x0000000300167202 */ /* 0x000fc40000000f00 */
[----:B------:R-:W-:Y:S01]  /*0bd0*/  SEL R19, R19, 0x63400000, !P1 ;  /* 0x6340000013137807 */ /* 0x000fe20004800000 */
[----:B------:R-:W0:Y:S03]  /*0be0*/  @!P0 LDC.64 R4, c[0x0][0x3a8] ;  /* 0x0000ea00ff048b82 */ /* 0x000e260000000a00 */
[----:B------:R-:W-:-:S04]  /*0bf0*/  @!P2 LOP3.LUT R14, R19, 0x80000000, R7, 0xf8, !PT ;  /* 0x80000000130ea812 */ /* 0x000fc800078ef807 */
[----:B------:R-:W-:Y:S01]  /*0c00*/  @!P2 LOP3.LUT R15, R14, 0x100000, RZ, 0xfc, !PT ;  /* 0x001000000e0fa812 */ /* 0x000fe200078efcff */
[----:B------:R-:W-:Y:S01]  /*0c10*/  @!P2 IMAD.MOV.U32 R14, RZ, RZ, RZ ;  /* 0x000000ffff0ea224 */ /* 0x000fe200078e00ff */
[----:B0-----:R-:W-:-:S06]  /*0c20*/  @!P0 DMUL R8, R4, 8.98846567431157953865e+307 ;  /* 0x7fe0000004088828 */ /* 0x001fcc0000000000 */
[----:B------:R-:W0:Y:S04]  /*0c30*/  MUFU.RCP64H R13, R9 ;  /* 0x00000009000d7308 */ /* 0x000e280000001800 */
[----:B------:R-:W-:-:S05]  /*0c40*/  @!P0 LOP3.LUT R22, R9, 0x7ff00000, RZ, 0xc0, !PT ;  /* 0x7ff0000009168812 */ /* 0x000fca00078ec0ff */
[----:B------:R-:W-:Y:S01]  /*0c50*/  VIADD R24, R22, 0xffffffff ;  /* 0xffffffff16187836 */ /* 0x000fe20000000000 */
[----:B0-----:R-:W-:-:S08]  /*0c60*/  DFMA R4, R12, -R8, 1 ;  /* 0x3ff000000c04742b */ /* 0x001fd00000000808 */
[----:B------:R-:W-:-:S08]  /*0c70*/  DFMA R4, R4, R4, R4 ;  /* 0x000000040404722b */ /* 0x000fd00000000004 */
[----:B------:R-:W-:Y:S01]  /*0c80*/  DFMA R12, R12, R4, R12 ;  /* 0x000000040c0c722b */ /* 0x000fe2000000000c */
[----:B------:R-:W-:Y:S01]  /*0c90*/  LOP3.LUT R5, R19, 0x800fffff, R7, 0xf8, !PT ;  /* 0x800fffff13057812 */ /* 0x000fe200078ef807 */
[----:B------:R-:W-:-:S06]  /*0ca0*/  IMAD.MOV.U32 R4, RZ, RZ, R6 ;  /* 0x000000ffff047224 */ /* 0x000fcc00078e0006 */
[----:B------:R-:W-:Y:S02]  /*0cb0*/  DFMA R16, R12, -R8, 1 ;  /* 0x3ff000000c10742b */ /* 0x000fe40000000808 */
[----:B------:R-:W-:-:S06]  /*0cc0*/  @!P2 DFMA R4, R4, 2, -R14 ;  /* 0x400000000404a82b */ /* 0x000fcc000000080e */
[----:B------:R-:W-:-:S04]  /*0cd0*/  DFMA R12, R12, R16, R12 ;  /* 0x000000100c0c722b */ /* 0x000fc8000000000c */
[----:B------:R-:W-:-:S04]  /*0ce0*/  @!P2 LOP3.LUT R21, R5, 0x7ff00000, RZ, 0xc0, !PT ;  /* 0x7ff000000515a812 */ /* 0x000fc800078ec0ff */
[----:B------:R-:W-:Y:S01]  /*0cf0*/  DMUL R14, R12, R4 ;  /* 0x000000040c0e7228 */ /* 0x000fe20000000000 */
[----:B------:R-:W-:-:S05]  /*0d00*/  VIADD R23, R21, 0xffffffff ;  /* 0xffffffff15177836 */ /* 0x000fca0000000000 */
[----:B------:R-:W-:Y:S02]  /*0d10*/  ISETP.GT.U32.AND P0, PT, R23, 0x7feffffe, PT ;  /* 0x7feffffe1700780c */ /* 0x000fe40003f04070 */
[----:B------:R-:W-:Y:S02]  /*0d20*/  DFMA R16, R14, -R8, R4 ;  /* 0x800000080e10722b */ /* 0x000fe40000000004 */
[----:B------:R-:W-:-:S06]  /*0d30*/  ISETP.GT.U32.OR P0, PT, R24, 0x7feffffe, P0 ;  /* 0x7feffffe1800780c */ /* 0x000fcc0000704470 */
[----:B------:R-:W-:-:S07]  /*0d40*/  DFMA R16, R12, R16, R14 ;  /* 0x000000100c10722b */ /* 0x000fce000000000e */
[----:B------:R-:W-:Y:S05]  /*0d50*/  @P0 BRA `(.L_x_53) ;  /* 0x0000000000600947 */ /* 0x000fea0003800000 */
[----:B------:R-:W-:-:S04]  /*0d60*/  VIADDMNMX R3, R20, -R3, 0xb9600000, !PT ;  /* 0xb960000014037446 */ /* 0x000fc80007800903 */
[----:B------:R-:W-:-:S05]  /*0d70*/  VIMNMX R6, PT, PT, R3, 0x46a00000, PT ;  /* 0x46a0000003067848 */ /* 0x000fca0003fe0100 */
        /* <DEDUP_REMOVED lines=14> */
[----:B------:R-:W-:Y:S01]  /*0e60*/  IMAD.MOV.U32 R4, RZ, RZ, RZ ;  /* 0x000000ffff047224 */ /* 0x000fe200078e00ff */
[----:B------:R-:W-:-:S05]  /*0e70*/  IADD3 R3, PT, PT, -R3, -0x43300000, RZ ;  /* 0xbcd0000003037810 */ /* 0x000fca0007ffe1ff */
[----:B------:R-:W-:-:S03]  /*0e80*/  DFMA R4, R12, -R4, R16 ;  /* 0x800000040c04722b */ /* 0x000fc60000000010 */
[----:B------:R-:W-:-:S07]  /*0e90*/  LOP3.LUT R11, R7, R11, RZ, 0x3c, !PT ;  /* 0x0000000b070b7212 */ /* 0x000fce00078e3cff */
[----:B------:R-:W-:-:S04]  /*0ea0*/  FSETP.NEU.AND P0, PT, |R5|, R3, PT ;  /* 0x000000030500720b */ /* 0x000fc80003f0d200 */
[----:B------:R-:W-:Y:S02]  /*0eb0*/  FSEL R12, R6, R12, !P0 ;  /* 0x0000000c060c7208 */ /* 0x000fe40004000000 */
[----:B------:R-:W-:Y:S01]  /*0ec0*/  FSEL R13, R11, R13, !P0 ;  /* 0x0000000d0b0d7208 */ /* 0x000fe20004000000 */
[----:B------:R-:W-:Y:S06]  /*0ed0*/  BRA `(.L_x_54) ;  /* 0x0000000000587947 */ /* 0x000fec0003800000 */
.L_x_53:
[----:B------:R-:W-:-:S14]  /*0ee0*/  DSETP.NAN.AND P0, PT, R6, R6, PT ;  /* 0x000000060600722a */ /* 0x000fdc0003f08000 */
[----:B------:R-:W-:Y:S05]  /*0ef0*/  @P0 BRA `(.L_x_55) ;  /* 0x0000000000480947 */ /* 0x000fea0003800000 */
[----:B------:R-:W0:Y:S02]  /*0f00*/  LDC.64 R4, c[0x0][0x3a8] ;  /* 0x0000ea00ff047b82 */ /* 0x000e240000000a00 */
[----:B0-----:R-:W-:-:S14]  /*0f10*/  DSETP.NAN.AND P0, PT, R4, R4, PT ;  /* 0x000000040400722a */ /* 0x001fdc0003f08000 */
[----:B------:R-:W-:Y:S05]  /*0f20*/  @P0 BRA `(.L_x_56) ;  /* 0x0000000000300947 */ /* 0x000fea0003800000 */
[----:B------:R-:W-:Y:S01]  /*0f30*/  ISETP.NE.AND P0, PT, R21, R22, PT ;  /* 0x000000161500720c */ /* 0x000fe20003f05270 */
[----:B------:R-:W-:Y:S01]  /*0f40*/  IMAD.MOV.U32 R12, RZ, RZ, 0x0 ;  /* 0x00000000ff0c7424 */ /* 0x000fe200078e00ff */
[----:B------:R-:W-:-:S11]  /*0f50*/  MOV R13, 0xfff80000 ;  /* 0xfff80000000d7802 */ /* 0x000fd60000000f00 */
[----:B------:R-:W-:Y:S05]  /*0f60*/  @!P0 BRA `(.L_x_54) ;  /* 0x0000000000348947 */ /* 0x000fea0003800000 */
[----:B------:R-:W-:Y:S02]  /*0f70*/  ISETP.NE.AND P0, PT, R21, 0x7ff00000, PT ;  /* 0x7ff000001500780c */ /* 0x000fe40003f05270 */
[----:B------:R-:W-:Y:S02]  /*0f80*/  LOP3.LUT R13, R7, 0x80000000, R11, 0x48, !PT ;  /* 0x80000000070d7812 */ /* 0x000fe400078e480b */
[----:B------:R-:W-:-:S13]  /*0f90*/  ISETP.EQ.OR P0, PT, R22, RZ, !P0 ;  /* 0x000000ff1600720c */ /* 0x000fda0004702670 */
[----:B------:R-:W-:Y:S01]  /*0fa0*/  @P0 LOP3.LUT R3, R13, 0x7ff00000, RZ, 0xfc, !PT ;  /* 0x7ff000000d030812 */ /* 0x000fe200078efcff */
[----:B------:R-:W-:Y:S02]  /*0fb0*/  @!P0 IMAD.MOV.U32 R12, RZ, RZ, RZ ;  /* 0x000000ffff0c8224 */ /* 0x000fe400078e00ff */
[----:B------:R-:W-:Y:S02]  /*0fc0*/  @P0 IMAD.MOV.U32 R12, RZ, RZ, RZ ;  /* 0x000000ffff0c0224 */ /* 0x000fe400078e00ff */
[----:B------:R-:W-:Y:S01]  /*0fd0*/  @P0 IMAD.MOV.U32 R13, RZ, RZ, R3 ;  /* 0x000000ffff0d0224 */ /* 0x000fe200078e0003 */
[----:B------:R-:W-:Y:S06]  /*0fe0*/  BRA `(.L_x_54) ;  /* 0x0000000000147947 */ /* 0x000fec0003800000 */
.L_x_56:
[----:B------:R-:W-:Y:S01]  /*0ff0*/  LOP3.LUT R13, R11, 0x80000, RZ, 0xfc, !PT ;  /* 0x000800000b0d7812 */ /* 0x000fe200078efcff */
[----:B------:R-:W-:Y:S01]  /*1000*/  IMAD.MOV.U32 R12, RZ, RZ, R10 ;  /* 0x000000ffff0c7224 */ /* 0x000fe200078e000a */
[----:B------:R-:W-:Y:S06]  /*1010*/  BRA `(.L_x_54) ;  /* 0x0000000000087947 */ /* 0x000fec0003800000 */
.L_x_55:
[----:B------:R-:W-:Y:S02]  /*1020*/  LOP3.LUT R13, R7, 0x80000, RZ, 0xfc, !PT ;  /* 0x00080000070d7812 */ /* 0x000fe400078efcff */
[----:B------:R-:W-:-:S07]  /*1030*/  MOV R12, R6 ;  /* 0x00000006000c7202 */ /* 0x000fce0000000f00 */
.L_x_54:
[----:B------:R-:W-:Y:S05]  /*1040*/  BSYNC.RECONVERGENT B1 ;  /* 0x0000000000017941 */ /* 0x000fea0003800200 */
.L_x_52:
[----:B------:R-:W-:Y:S02]  /*1050*/  IMAD.MOV.U32 R19, RZ, RZ, 0x0 ;  /* 0x00000000ff137424 */ /* 0x000fe400078e00ff */
[----:B------:R-:W-:Y:S02]  /*1060*/  IMAD.MOV.U32 R4, RZ, RZ, R12 ;  /* 0x000000ffff047224 */ /* 0x000fe400078e000c */
[----:B------:R-:W-:Y:S01]  /*1070*/  IMAD.MOV.U32 R5, RZ, RZ, R13 ;  /* 0x000000ffff057224 */ /* 0x000fe200078e000d */
[----:B------:R-:W-:Y:S06]  /*1080*/  RET.REL.NODEC R18 `(_Z22primeira_multiplicacaoPdS_S_iiid) ;  /* 0xffffffec12dc7950 */ /* 0x000fec0003c3ffff */
.L_x_57:
        /* <DEDUP_REMOVED lines=15> */
.L_x_67:


//--------------------- .text._Z8transporPdS_ii   --------------------------
	.section	.text._Z8transporPdS_ii,"ax",@progbits
	.align	128
        .global         _Z8transporPdS_ii
        .type           _Z8transporPdS_ii,@function
        .size           _Z8transporPdS_ii,(.L_x_71 - _Z8transporPdS_ii)
        .other          _Z8transporPdS_ii,@"STO_CUDA_ENTRY STV_DEFAULT"
_Z8transporPdS_ii:
.text._Z8transporPdS_ii:
[----:B------:R-:W-:Y:S01]  /*0000*/  LDC R1, c[0x0][0x37c] ;  /* 0x0000df00ff017b82 */ /* 0x000fe20000000800 */
[----:B------:R-:W0:Y:S01]  /*0010*/  S2R R7, SR_TID.Y ;  /* 0x0000000000077919 */ /* 0x000e220000002200 */
[----:B------:R-:W1:Y:S01]  /*0020*/  LDCU UR4, c[0x0][0x360] ;  /* 0x00006c00ff0477ac */ /* 0x000e620008000800 */
[----:B------:R-:W0:Y:S01]  /*0030*/  S2R R2, SR_CTAID.Y ;  /* 0x0000000000027919 */ /* 0x000e220000002600 */
[----:B------:R-:W0:Y:S01]  /*0040*/  LDCU UR5, c[0x0][0x364] ;  /* 0x00006c80ff0577ac */ /* 0x000e220008000800 */
[----:B------:R-:W1:Y:S01]  /*0050*/  S2R R0, SR_TID.X ;  /* 0x0000000000007919 */ /* 0x000e620000002100 */
[----:B------:R-:W2:Y:S01]  /*0060*/  LDCU.64 UR6, c[0x0][0x390] ;  /* 0x00007200ff0677ac */ /* 0x000ea20008000a00 */
[----:B------:R-:W1:Y:S01]  /*0070*/  S2R R3, SR_CTAID.X ;  /* 0x0000000000037919 */ /* 0x000e620000002500 */
[----:B0-----:R-:W-:-:S05]  /*0080*/  IMAD R7, R2, UR5, R7 ;  /* 0x0000000502077c24 */ /* 0x001fca000f8e0207 */
[----:B--2---:R-:W-:Y:S01]  /*0090*/  ISETP.GE.AND P0, PT, R7, UR7, PT ;  /* 0x0000000707007c0c */ /* 0x004fe2000bf06270 */
[----:B-1----:R-:W-:-:S05]  /*00a0*/  IMAD R0, R3, UR4, R0 ;  /* 0x0000000403007c24 */ /* 0x002fca000f8e0200 */
[----:B------:R-:W-:-:S13]  /*00b0*/  ISETP.GE.OR P0, PT, R0, UR6, P0 ;  /* 0x0000000600007c0c */ /* 0x000fda0008706670 */
[----:B------:R-:W-:Y:S05]  /*00c0*/  @P0 EXIT ;  /* 0x000000000000094d */ /* 0x000fea0003800000 */
[----:B------:R-:W0:Y:S01]  /*00d0*/  LDC.64 R2, c[0x0][0x380] ;  /* 0x0000e000ff027b82 */ /* 0x000e220000000a00 */
[----:B------:R-:W1:Y:S01]  /*00e0*/  LDCU.64 UR4, c[0x0][0x358] ;  /* 0x00006b00ff0477ac */ /* 0x000e620008000a00 */
[----:B------:R-:W-:-:S04]  /*00f0*/  IMAD R5, R0, UR7, R7 ;  /* 0x0000000700057c24 */ /* 0x000fc8000f8e0207 */
[----:B0-----:R-:W-:Y:S02]  /*0100*/  IMAD.WIDE R2, R5, 0x8, R2 ;  /* 0x0000000805027825 */ /* 0x001fe400078e0202 */
[----:B------:R-:W0:Y:S04]  /*0110*/  LDC.64 R4, c[0x0][0x388] ;  /* 0x0000e200ff047b82 */ /* 0x000e280000000a00 */
[----:B-1----:R-:W2:Y:S01]  /*0120*/  LDG.E.64 R2, desc[UR4][R2.64] ;  /* 0x0000000402027981 */ /* 0x002ea2000c1e1b00 */
[----:B------:R-:W-:-:S04]  /*0130*/  IMAD R7, R7, UR6, R0 ;  /* 0x0000000607077c24 */ /* 0x000fc8000f8e0200 */
[----:B0-----:R-:W-:-:S05]  /*0140*/  IMAD.WIDE R4, R7, 0x8, R4 ;  /* 0x0000000807047825 */ /* 0x001fca00078e0204 */
[----:B--2---:R-:W-:Y:S01]  /*0150*/  STG.E.64 desc[UR4][R4.64], R2 ;  /* 0x0000000204007986 */ /* 0x004fe2000c101b04 */
[----:B------:R-:W-:Y:S05]  /*0160*/  EXIT ;  /* 0x000000000000794d */ /* 0x000fea0003800000 */
.L_x_58:
        /* <DEDUP_REMOVED lines=9> */
.L_x_71:


//--------------------- .text._Z20transformacao_linearPdS_S_iii --------------------------
	.section	.text._Z20transformacao_linearPdS_S_iii,"ax",@progbits
	.align	128
        .global         _Z20transformacao_linearPdS_S_iii
        .type           _Z20transformacao_linearPdS_S_iii,@function
        .size           _Z20transformacao_linearPdS_S_iii,(.L_x_72 - _Z20transformacao_linearPdS_S_iii)
        .other          _Z20transformacao_linearPdS_S_iii,@"STO_CUDA_ENTRY STV_DEFAULT"
_Z20transformacao_linearPdS_S_iii:
.text._Z20transformacao_linearPdS_S_iii:
[----:B------:R-:W-:Y:S01]  /*0000*/  LDC R1, c[0x0][0x37c] ;  /* 0x0000df00ff017b82 */ /* 0x000fe20000000800 */
[----:B------:R-:W0:Y:S01]  /*0010*/  S2R R0, SR_TID.Y ;  /* 0x0000000000007919 */ /* 0x000e220000002200 */
[----:B------:R-:W1:Y:S01]  /*0020*/  LDCU UR4, c[0x0][0x360] ;  /* 0x00006c00ff0477ac */ /* 0x000e620008000800 */
[----:B------:R-:W0:Y:S01]  /*0030*/  S2R R5, SR_CTAID.Y ;  /* 0x0000000000057919 */ /* 0x000e220000002600 */
[----:B------:R-:W0:Y:S01]  /*0040*/  LDCU UR5, c[0x0][0x364] ;  /* 0x00006c80ff0577ac */ /* 0x000e220008000800 */
[----:B------:R-:W1:Y:S01]  /*0050*/  S2R R3, SR_TID.X ;  /* 0x0000000000037919 */ /* 0x000e620000002100 */
[----:B------:R-:W2:Y:S01]  /*0060*/  LDCU UR11, c[0x0][0x3a0] ;  /* 0x00007400ff0b77ac */ /* 0x000ea20008000800 */
[----:B------:R-:W1:Y:S01]  /*0070*/  S2R R2, SR_CTAID.X ;  /* 0x0000000000027919 */ /* 0x000e620000002500 */
[----:B------:R-:W3:Y:S01]  /*0080*/  LDCU UR6, c[0x0][0x398] ;  /* 0x00007300ff0677ac */ /* 0x000ee20008000800 */
[----:B0-----:R-:W-:-:S05]  /*0090*/  IMAD R0, R5, UR5, R0 ;  /* 0x0000000505007c24 */ /* 0x001fca000f8e0200 */
[----:B--2---:R-:W-:Y:S01]  /*00a0*/  ISETP.GE.AND P0, PT, R0, UR11, PT ;  /* 0x0000000b00007c0c */ /* 0x004fe2000bf06270 */
[----:B-1----:R-:W-:-:S05]  /*00b0*/  IMAD R3, R2, UR4, R3 ;  /* 0x0000000402037c24 */ /* 0x002fca000f8e0203 */
[----:B---3--:R-:W-:-:S13]  /*00c0*/  ISETP.GE.OR P0, PT, R3, UR6, P0 ;  /* 0x0000000603007c0c */ /* 0x008fda0008706670 */
[----:B------:R-:W-:Y:S05]  /*00d0*/  @P0 EXIT ;  /* 0x000000000000094d */ /* 0x000fea0003800000 */
[----:B------:R-:W0:Y:S01]  /*00e0*/  LDCU UR7, c[0x0][0x39c] ;  /* 0x00007380ff0777ac */ /* 0x000e220008000800 */
[----:B------:R-:W-:Y:S01]  /*00f0*/  CS2R R26, SRZ ;  /* 0x00000000001a7805 */ /* 0x000fe2000001ff00 */
[----:B------:R-:W1:Y:S01]  /*0100*/  LDCU.64 UR12, c[0x0][0x358] ;  /* 0x00006b00ff0c77ac */ /* 0x000e620008000a00 */
[----:B0-----:R-:W-:-:S09]  /*0110*/  UISETP.GE.AND UP0, UPT, UR7, 0x1, UPT ;  /* 0x000000010700788c */ /* 0x001fd2000bf06270 */
[----:B-1----:R-:W-:Y:S05]  /*0120*/  BRA.U !UP0, `(.L_x_59) ;  /* 0x0000000908a47547 */ /* 0x002fea000b800000 */
[----:B------:R-:W-:Y:S02]  /*0130*/  UISETP.GE.U32.AND UP1, UPT, UR7, 0x10, UPT ;  /* 0x000000100700788c */ /* 0x000fe4000bf26070 */
[----:B------:R-:W-:Y:S01]  /*0140*/  IMAD R28, R0, UR7, RZ ;  /* 0x00000007001c7c24 */ /* 0x000fe2000f8e02ff */
[----:B------:R-:W-:Y:S02]  /*0150*/  ULOP3.LUT UR10, UR7, 0xf, URZ, 0xc0, !UPT ;  /* 0x0000000f070a7892 */ /* 0x000fe4000f8ec0ff */
[----:B------:R-:W-:Y:S01]  /*0160*/  IMAD R2, R3, UR7, RZ ;  /* 0x0000000703027c24 */ /* 0x000fe2000f8e02ff */
[----:B------:R-:W-:Y:S01]  /*0170*/  CS2R R26, SRZ ;  /* 0x00000000001a7805 */ /* 0x000fe2000001ff00 */
[----:B------:R-:W-:Y:S01]  /*0180*/  UMOV UR4, URZ ;  /* 0x000000ff00047c82 */ /* 0x000fe20008000000 */
[----:B------:R-:W-:Y:S01]  /*0190*/  UISETP.NE.AND UP0, UPT, UR10, URZ, UPT ;  /* 0x000000ff0a00728c */ /* 0x000fe2000bf05270 */
[----:B------:R-:W-:Y:S10]  /*01a0*/  BRA.U !UP1, `(.L_x_60) ;  /* 0x0000000509187547 */ /* 0x000ff4000b800000 */
[----:B------:R-:W0:Y:S01]  /*01b0*/  LDC.64 R4, c[0x0][0x380] ;  /* 0x0000e000ff047b82 */ /* 0x000e220000000a00 */
[----:B------:R-:W1:Y:S01]  /*01c0*/  LDCU.64 UR8, c[0x0][0x388] ;  /* 0x00007100ff0877ac */ /* 0x000e620008000a00 */
[----:B------:R-:W-:Y:S01]  /*01d0*/  IMAD.MOV.U32 R24, RZ, RZ, R2 ;  /* 0x000000ffff187224 */ /* 0x000fe200078e0002 */
[----:B------:R-:W-:Y:S01]  /*01e0*/  CS2R R26, SRZ ;  /* 0x00000000001a7805 */ /* 0x000fe2000001ff00 */
[----:B------:R-:W-:Y:S02]  /*01f0*/  ULOP3.LUT UR4, UR7, 0x7ffffff0, URZ, 0xc0, !UPT ;  /* 0x7ffffff007047892 */ /* 0x000fe4000f8ec0ff */
[----:B-1----:R-:W-:Y:S02]  /*0200*/  UIADD3 UR5, UP1, UPT, UR8, 0x40, URZ ;  /* 0x0000004008057890 */ /* 0x002fe4000ff3e0ff */
[----:B------:R-:W-:Y:S02]  /*0210*/  UIADD3 UR8, UPT, UPT, -UR4, URZ, URZ ;  /* 0x000000ff04087290 */ /* 0x000fe4000fffe1ff */
[----:B------:R-:W-:Y:S01]  /*0220*/  UIADD3.X UR6, UPT, UPT, URZ, UR9, URZ, UP1, !UPT ;  /* 0x00000009ff067290 */ /* 0x000fe20008ffe4ff */
[----:B0-----:R-:W-:-:S03]  /*0230*/  IMAD.WIDE.U32 R4, R28, 0x8, R4 ;  /* 0x000000081c047825 */ /* 0x001fc600078e0004 */
[----:B------:R-:W-:-:S05]  /*0240*/  IADD3 R8, P0, PT, R4, 0x40, RZ ;  /* 0x0000004004087810 */ /* 0x000fca0007f1e0ff */
[----:B------:R-:W-:-:S08]  /*0250*/  IMAD.X R9, RZ, RZ, R5, P0 ;  /* 0x000000ffff097224 */ /* 0x000fd000000e0605 */
.L_x_61:
[----:B------:R-:W-:Y:S01]  /*0260*/  MOV R20, UR5 ;  /* 0x0000000500147c02 */ /* 0x000fe20008000f00 */
[----:B------:R-:W-:Y:S01]  /*0270*/  IMAD.U32 R21, RZ, RZ, UR6 ;  /* 0x00000006ff157e24 */ /* 0x000fe2000f8e00ff */
[----:B------:R-:W-:Y:S01]  /*0280*/  MOV R4, R8 ;  /* 0x0000000800047202 */ /* 0x000fe20000000f00 */
[----:B------:R-:W-:Y:S02]  /*0290*/  IMAD.MOV.U32 R5, RZ, RZ, R9 ;  /* 0x000000ffff057224 */ /* 0x000fe400078e0009 */
[----:B------:R-:W-:-:S03]  /*02a0*/  IMAD.WIDE R20, R24, 0x8, R20 ;  /* 0x0000000818147825 */ /* 0x000fc600078e0214 */
[----:B------:R-:W2:Y:S04]  /*02b0*/  LDG.E.64 R12, desc[UR12][R4.64+-0x40] ;  /* 0xffffc00c040c7981 */ /* 0x000ea8000c1e1b00 */
[----:B------:R-:W2:Y:S04]  /*02c0*/  LDG.E.64 R14, desc[UR12][R20.64+-0x40] ;  /* 0xffffc00c140e7981 */ /* 0x000ea8000c1e1b00 */
[----:B------:R-:W3:Y:S04]  /*02d0*/  LDG.E.64 R8, desc[UR12][R4.64+-0x38] ;  /* 0xffffc80c04087981 */ /* 0x000ee8000c1e1b00 */
[----:B------:R-:W3:Y:S04]  /*02e0*/  LDG.E.64 R10, desc[UR12][R20.64+-0x38] ;  /* 0xffffc80c140a7981 */ /* 0x000ee8000c1e1b00 */
[----:B------:R-:W4:Y:S04]  /*02f0*/  LDG.E.64 R6, desc[UR12][R4.64+-0x30] ;  /* 0xffffd00c04067981 */ /* 0x000f28000c1e1b00 */
[----:B------:R-:W4:Y:S04]  /*0300*/  LDG.E.64 R16, desc[UR12][R20.64+-0x30] ;  /* 0xffffd00c14107981 */ /* 0x000f28000c1e1b00 */
[----:B------:R-:W5:Y:S04]  /*0310*/  LDG.E.64 R18, desc[UR12][R4.64+0x18] ;  /* 0x0000180c04127981 */ /* 0x000f68000c1e1b00 */
[----:B------:R-:W5:Y:S01]  /*0320*/  LDG.E.64 R22, desc[UR12][R4.64+0x38] ;  /* 0x0000380c04167981 */ /* 0x000f62000c1e1b00 */
[----:B--2---:R-:W-:-:S03]  /*0330*/  DFMA R26, R12, R14, R26 ;  /* 0x0000000e0c1a722b */ /* 0x004fc6000000001a */
[----:B------:R-:W2:Y:S04]  /*0340*/  LDG.E.64 R12, desc[UR12][R4.64+-0x28] ;  /* 0xffffd80c040c7981 */ /* 0x000ea8000c1e1b00 */
[----:B------:R-:W2:Y:S01]  /*0350*/  LDG.E.64 R14, desc[UR12][R20.64+-0x28] ;  /* 0xffffd80c140e7981 */ /* 0x000ea2000c1e1b00 */
[----:B---3--:R-:W-:-:S03]  /*0360*/  DFMA R26, R8, R10, R26 ;  /* 0x0000000a081a722b */ /* 0x008fc6000000001a */
[----:B------:R-:W3:Y:S04]  /*0370*/  LDG.E.64 R8, desc[UR12][R4.64+-0x20] ;  /* 0xffffe00c04087981 */ /* 0x000ee8000c1e1b00 */
[----:B------:R-:W3:Y:S01]  /*0380*/  LDG.E.64 R10, desc[UR12][R20.64+-0x20] ;  /* 0xffffe00c140a7981 */ /* 0x000ee2000c1e1b00 */
[----:B----4-:R-:W-:-:S03]  /*0390*/  DFMA R26, R6, R16, R26 ;  /* 0x00000010061a722b */ /* 0x010fc6000000001a */
[----:B------:R-:W4:Y:S04]  /*03a0*/  LDG.E.64 R6, desc[UR12][R4.64+-0x18] ;  /* 0xffffe80c04067981 */ /* 0x000f28000c1e1b00 */
[----:B------:R-:W4:Y:S01]  /*03b0*/  LDG.E.64 R16, desc[UR12][R20.64+-0x18] ;  /* 0xffffe80c14107981 */ /* 0x000f22000c1e1b00 */
        /* <DEDUP_REMOVED lines=16> */
[----:B------:R-:W5:Y:S04]  /*04c0*/  LDG.E.64 R6, desc[UR12][R20.64+0x18] ;  /* 0x0000180c14067981 */ /* 0x000f68000c1e1b00 */
[----:B------:R-:W4:Y:S01]  /*04d0*/  LDG.E.64 R26, desc[UR12][R20.64+0x38] ;  /* 0x0000380c141a7981 */ /* 0x000f22000c1e1b00 */
[----:B--2---:R-:W-:-:S03]  /*04e0*/  DFMA R12, R12, R14, R16 ;  /* 0x0000000e0c0c722b */ /* 0x004fc60000000010 */
[----:B------:R-:W2:Y:S04]  /*04f0*/  LDG.E.64 R14, desc[UR12][R4.64+0x20] ;  /* 0x0000200c040e7981 */ /* 0x000ea8000c1e1b00 */
[----:B------:R-:W2:Y:S01]  /*0500*/  LDG.E.64 R16, desc[UR12][R20.64+0x20] ;  /* 0x0000200c14107981 */ /* 0x000ea2000c1e1b00 */
[----:B---3--:R-:W-:-:S03]  /*0510*/  DFMA R8, R8, R10, R12 ;  /* 0x0000000a0808722b */ /* 0x008fc6000000000c */
[----:B------:R-:W3:Y:S04]  /*0520*/  LDG.E.64 R10, desc[UR12][R4.64+0x28] ;  /* 0x0000280c040a7981 */ /* 0x000ee8000c1e1b00 */
[----:B------:R-:W3:Y:S01]  /*0530*/  LDG.E.64 R12, desc[UR12][R20.64+0x28] ;  /* 0x0000280c140c7981 */ /* 0x000ee2000c1e1b00 */
[----:B-----5:R-:W-:-:S03]  /*0540*/  DFMA R18, R18, R6, R8 ;  /* 0x000000061212722b */ /* 0x020fc60000000008 */
[----:B------:R-:W5:Y:S04]  /*0550*/  LDG.E.64 R6, desc[UR12][R4.64+0x30] ;  /* 0x0000300c04067981 */ /* 0x000f68000c1e1b00 */
[----:B------:R-:W5:Y:S01]  /*0560*/  LDG.E.64 R8, desc[UR12][R20.64+0x30] ;  /* 0x0000300c14087981 */ /* 0x000f62000c1e1b00 */
[----:B------:R-:W-:-:S04]  /*0570*/  UIADD3 UR8, UPT, UPT, UR8, 0x10, URZ ;  /* 0x0000001008087890 */ /* 0x000fc8000fffe0ff */
[----:B------:R-:W-:Y:S01]  /*0580*/  UISETP.NE.AND UP1, UPT, UR8, URZ, UPT ;  /* 0x000000ff0800728c */ /* 0x000fe2000bf25270 */
[----:B------:R-:W-:Y:S01]  /*0590*/  VIADD R24, R24, 0x10 ;  /* 0x0000001018187836 */ /* 0x000fe20000000000 */
[----:B--2---:R-:W-:-:S08]  /*05a0*/  DFMA R14, R14, R16, R18 ;  /* 0x000000100e0e722b */ /* 0x004fd00000000012 */
[----:B---3--:R-:W-:-:S08]  /*05b0*/  DFMA R10, R10, R12, R14 ;  /* 0x0000000c0a0a722b */ /* 0x008fd0000000000e */
[----:B-----5:R-:W-:Y:S01]  /*05c0*/  DFMA R6, R6, R8, R10 ;  /* 0x000000080606722b */ /* 0x020fe2000000000a */
[----:B------:R-:W-:-:S04]  /*05d0*/  IADD3 R8, P0, PT, R4, 0x80, RZ ;  /* 0x0000008004087810 */ /* 0x000fc80007f1e0ff */
[----:B------:R-:W-:-:S03]  /*05e0*/  IADD3.X R9, PT, PT, RZ, R5, RZ, P0, !PT ;  /* 0x00000005ff097210 */ /* 0x000fc600007fe4ff */
[----:B----4-:R-:W-:Y:S01]  /*05f0*/  DFMA R26, R22, R26, R6 ;  /* 0x0000001a161a722b */ /* 0x010fe20000000006 */
[----:B------:R-:W-:Y:S10]  /*0600*/  BRA.U UP1, `(.L_x_61) ;  /* 0xfffffffd01147547 */ /* 0x000ff4000b83ffff */
.L_x_60:
[----:B------:R-:W-:Y:S05]  /*0610*/  BRA.U !UP0, `(.L_x_59) ;  /* 0x0000000508687547 */ /* 0x000fea000b800000 */
[----:B------:R-:W-:Y:S02]  /*0620*/  UISETP.GE.U32.AND UP0, UPT, UR10, 0x8, UPT ;  /* 0x000000080a00788c */ /* 0x000fe4000bf06070 */
[----:B------:R-:W-:-:S04]  /*0630*/  ULOP3.LUT UR6, UR7, 0x7, URZ, 0xc0, !UPT ;  /* 0x0000000707067892 */ /* 0x000fc8000f8ec0ff */
[----:B------:R-:W-:-:S03]  /*0640*/  UISETP.NE.AND UP1, UPT, UR6, URZ, UPT ;  /* 0x000000ff0600728c */ /* 0x000fc6000bf25270 */
[----:B------:R-:W-:Y:S08]  /*0650*/  BRA.U !UP0, `(.L_x_62) ;  /* 0x0000000108907547 */ /* 0x000ff0000b800000 */
[----:B------:R-:W0:Y:S01]  /*0660*/  LDC.64 R12, c[0x0][0x380] ;  /* 0x0000e000ff0c7b82 */ /* 0x000e220000000a00 */
[----:B------:R-:W1:Y:S01]  /*0670*/  LDCU.64 UR8, c[0x0][0x380] ;  /* 0x00007000ff0877ac */ /* 0x000e620008000a00 */
[----:B------:R-:W-:Y:S01]  /*0680*/  IADD3 R7, PT, PT, R28, UR4, RZ ;  /* 0x000000041c077c10 */ /* 0x000fe2000fffe0ff */
[----:B------:R-:W-:Y:S01]  /*0690*/  VIADD R9, R2, UR4 ;  /* 0x0000000402097c36 */ /* 0x000fe20008000000 */
[----:B------:R-:W-:-:S04]  /*06a0*/  IADD3 R6, P0, PT, R28, UR4, RZ ;  /* 0x000000041c067c10 */ /* 0x000fc8000ff1e0ff */
[----:B------:R-:W2:Y:S01]  /*06b0*/  LDC.64 R4, c[0x0][0x388] ;  /* 0x0000e200ff047b82 */ /* 0x000ea20000000a00 */
[----:B0-----:R-:W-:Y:S01]  /*06c0*/  IMAD.WIDE.U32 R12, R7, 0x8, R12 ;  /* 0x00000008070c7825 */ /* 0x001fe200078e000c */
[----:B------:R-:W-:Y:S02]  /*06d0*/  IADD3.X R7, PT, PT, RZ, RZ, RZ, P0, !PT ;  /* 0x000000ffff077210 */ /* 0x000fe400007fe4ff */
[----:B-1----:R-:W-:-:S03]  /*06e0*/  LEA R24, P0, R6, UR8, 0x3 ;  /* 0x0000000806187c11 */ /* 0x002fc6000f8018ff */
[----:B------:R-:W3:Y:S01]  /*06f0*/  LDG.E.64 R12, desc[UR12][R12.64] ;  /* 0x0000000c0c0c7981 */ /* 0x000ee2000c1e1b00 */
[----:B--2---:R-:W-:Y:S01]  /*0700*/  IMAD.WIDE R4, R9, 0x8, R4 ;  /* 0x0000000809047825 */ /* 0x004fe200078e0204 */
[----:B------:R-:W-:-:S04]  /*0710*/  LEA.HI.X R25, R6, UR9, R7, 0x3, P0 ;  /* 0x0000000906197c11 */ /* 0x000fc800080f1c07 */
[----:B------:R-:W3:Y:S04]  /*0720*/  LDG.E.64 R14, desc[UR12][R4.64] ;  /* 0x0000000c040e7981 */ /* 0x000ee8000c1e1b00 */
[----:B------:R-:W2:Y:S04]  /*0730*/  LDG.E.64 R8, desc[UR12][R4.64+0x8] ;  /* 0x0000080c04087981 */ /* 0x000ea8000c1e1b00 */
[----:B------:R-:W2:Y:S04]  /*0740*/  LDG.E.64 R10, desc[UR12][R24.64+0x8] ;  /* 0x0000080c180a7981 */ /* 0x000ea8000c1e1b00 */
[----:B------:R-:W4:Y:S04]  /*0750*/  LDG.E.64 R22, desc[UR12][R4.64+0x10] ;  /* 0x0000100c04167981 */ /* 0x000f28000c1e1b00 */
[----:B------:R-:W4:Y:S04]  /*0760*/  LDG.E.64 R6, desc[UR12][R24.64+0x10] ;  /* 0x0000100c18067981 */ /* 0x000f28000c1e1b00 */
[----:B------:R-:W5:Y:S04]  /*0770*/  LDG.E.64 R20, desc[UR12][R4.64+0x18] ;  /* 0x0000180c04147981 */ /* 0x000f68000c1e1b00 */
[----:B------:R-:W5:Y:S04]  /*0780*/  LDG.E.64 R18, desc[UR12][R24.64+0x18] ;  /* 0x0000180c18127981 */ /* 0x000f68000c1e1b00 */
[----:B------:R-:W5:Y:S01]  /*0790*/  LDG.E.64 R16, desc[UR12][R4.64+0x20] ;  /* 0x0000200c04107981 */ /* 0x000f62000c1e1b00 */
[----:B---3--:R-:W-:-:S03]  /*07a0*/  DFMA R12, R12, R14, R26 ;  /* 0x0000000e0c0c722b */ /* 0x008fc6000000001a */
[----:B------:R-:W3:Y:S04]  /*07b0*/  LDG.E.64 R14, desc[UR12][R24.64+0x20] ;  /* 0x0000200c180e7981 */ /* 0x000ee8000c1e1b00 */
[----:B------:R-:W3:Y:S01]  /*07c0*/  LDG.E.64 R26, desc[UR12][R24.64+0x38] ;  /* 0x0000380c181a7981 */ /* 0x000ee2000c1e1b00 */
[----:B--2---:R-:W-:-:S03]  /*07d0*/  DFMA R8, R10, R8, R12 ;  /* 0x000000080a08722b */ /* 0x004fc6000000000c */
[----:B------:R-:W2:Y:S04]  /*07e0*/  LDG.E.64 R12, desc[UR12][R4.64+0x28] ;  /* 0x0000280c040c7981 */ /* 0x000ea8000c1e1b00 */
[----:B------:R-:W2:Y:S01]  /*07f0*/  LDG.E.64 R10, desc[UR12][R24.64+0x28] ;  /* 0x0000280c180a7981 */ /* 0x000ea2000c1e1b00 */
[----:B----4-:R-:W-:-:S03]  /*0800*/  DFMA R22, R6, R22, R8 ;  /* 0x000000160616722b */ /* 0x010fc60000000008 */
[----:B------:R-:W4:Y:S04]  /*0810*/  LDG.E.64 R8, desc[UR12][R4.64+0x30] ;  /* 0x0000300c04087981 */ /* 0x000f28000c1e1b00 */
[----:B------:R-:W4:Y:S04]  /*0820*/  LDG.E.64 R6, desc[UR12][R24.64+0x30] ;  /* 0x0000300c18067981 */ /* 0x000f28000c1e1b00 */
[----:B------:R-:W4:Y:S01]  /*0830*/  LDG.E.64 R4, desc[UR12][R4.64+0x38] ;  /* 0x0000380c04047981 */ /* 0x000f22000c1e1b00 */
[----:B-----5:R-:W-:Y:S01]  /*0840*/  DFMA R18, R18, R20, R22 ;  /* 0x000000141212722b */ /* 0x020fe20000000016 */
[----:B------:R-:W-:-:S07]  /*0850*/  UIADD3 UR4, UPT, UPT, UR4, 0x8, URZ ;  /* 0x0000000804047890 */ /* 0x000fce000fffe0ff */
[----:B---3--:R-:W-:-:S08]  /*0860*/  DFMA R14, R14, R16, R18 ;  /* 0x000000100e0e722b */ /* 0x008fd00000000012 */
[----:B--2---:R-:W-:-:S08]  /*0870*/  DFMA R10, R10, R12, R14 ;  /* 0x0000000c0a0a722b */ /* 0x004fd0000000000e */
[----:B----4-:R-:W-:-:S08]  /*0880*/  DFMA R6, R6, R8, R10 ;  /* 0x000000080606722b */ /* 0x010fd0000000000a */
[----:B------:R-:W-:-:S11]  /*0890*/  DFMA R26, R26, R4, R6 ;  /* 0x000000041a1a722b */ /* 0x000fd60000000006 */
.L_x_62:
[----:B------:R-:W-:Y:S05]  /*08a0*/  BRA.U !UP1, `(.L_x_59) ;  /* 0x0000000109c47547 */ /* 0x000fea000b800000 */
[----:B------:R-:W-:Y:S02]  /*08b0*/  UISETP.GE.U32.AND UP0, UPT, UR6, 0x4, UPT ;  /* 0x000000040600788c */ /* 0x000fe4000bf06070 */
[----:B------:R-:W-:-:S04]  /*08c0*/  ULOP3.LUT UR5, UR7, 0x3, URZ, 0xc0, !UPT ;  /* 0x0000000307057892 */ /* 0x000fc8000f8ec0ff */
[----:B------:R-:W-:-:S03]  /*08d0*/  UISETP.NE.AND UP1, UPT, UR5, URZ, UPT ;  /* 0x000000ff0500728c */ /* 0x000fc6000bf25270 */
[----:B------:R-:W-:Y:S08]  /*08e0*/  BRA.U !UP0, `(.L_x_63) ;  /* 0x0000000108607547 */ /* 0x000ff0000b800000 */
[----:B------:R-:W0:Y:S01]  /*08f0*/  LDC.64 R4, c[0x0][0x380] ;  /* 0x0000e000ff047b82 */ /* 0x000e220000000a00 */
[----:B------:R-:W1:Y:S01]  /*0900*/  LDCU.64 UR6, c[0x0][0x380] ;  /* 0x00007000ff0677ac */ /* 0x000e620008000a00 */
[----:B------:R-:W-:Y:S01]  /*0910*/  VIADD R7, R28, UR4 ;  /* 0x000000041c077c36 */ /* 0x000fe20008000000 */
[----:B------:R-:W-:Y:S02]  /*0920*/  IADD3 R9, PT, PT, R2, UR4, RZ ;  /* 0x0000000402097c10 */ /* 0x000fe4000fffe0ff */
[----:B------:R-:W-:-:S03]  /*0930*/  IADD3 R8, P0, PT, R28, UR4, RZ ;  /* 0x000000041c087c10 */ /* 0x000fc6000ff1e0ff */
[----:B------:R-:W2:Y:S01]  /*0940*/  LDC.64 R22, c[0x0][0x388] ;  /* 0x0000e200ff167b82 */ /* 0x000ea20000000a00 */
[----:B0-----:R-:W-:-:S06]  /*0950*/  IMAD.WIDE.U32 R4, R7, 0x8, R4 ;  /* 0x0000000807047825 */ /* 0x001fcc00078e0004 */
[----:B------:R-:W3:Y:S01]  /*0960*/  LDG.E.64 R4, desc[UR12][R4.64] ;  /* 0x0000000c04047981 */ /* 0x000ee2000c1e1b00 */
[----:B--2---:R-:W-:-:S04]  /*0970*/  IMAD.WIDE R22, R9, 0x8, R22 ;  /* 0x0000000809167825 */ /* 0x004fc800078e0216 */
[----:B------:R-:W-:Y:S01]  /*0980*/  IMAD.X R9, RZ, RZ, RZ, P0 ;  /* 0x000000ffff097224 */ /* 0x000fe200000e06ff */
[C---:B-1----:R-:W-:Y:S01]  /*0990*/  LEA R16, P0, R8.reuse, UR6, 0x3 ;  /* 0x0000000608107c11 */ /* 0x042fe2000f8018ff */
[----:B------:R-:W3:Y:S03]  /*09a0*/  LDG.E.64 R6, desc[UR12][R22.64] ;  /* 0x0000000c16067981 */ /* 0x000ee6000c1e1b00 */
[----:B------:R-:W-:Y:S01]  /*09b0*/  LEA.HI.X R17, R8, UR7, R9, 0x3, P0 ;  /* 0x0000000708117c11 */ /* 0x000fe200080f1c09 */
[----:B------:R-:W2:Y:S04]  /*09c0*/  LDG.E.64 R12, desc[UR12][R22.64+0x10] ;  /* 0x0000100c160c7981 */ /* 0x000ea8000c1e1b00 */
[----:B------:R-:W4:Y:S04]  /*09d0*/  LDG.E.64 R8, desc[UR12][R22.64+0x8] ;  /* 0x0000080c16087981 */ /* 0x000f28000c1e1b00 */
[----:B------:R-:W4:Y:S04]  /*09e0*/  LDG.E.64 R10, desc[UR12][R16.64+0x8] ;  /* 0x0000080c100a7981 */ /* 0x000f28000c1e1b00 */
[----:B------:R-:W2:Y:S04]  /*09f0*/  LDG.E.64 R14, desc[UR12][R16.64+0x10] ;  /* 0x0000100c100e7981 */ /* 0x000ea8000c1e1b00 */
[----:B------:R-:W5:Y:S04]  /*0a00*/  LDG.E.64 R18, desc[UR12][R22.64+0x18] ;  /* 0x0000180c16127981 */ /* 0x000f68000c1e1b00 */
[----:B------:R-:W5:Y:S01]  /*0a10*/  LDG.E.64 R20, desc[UR12][R16.64+0x18] ;  /* 0x0000180c10147981 */ /* 0x000f62000c1e1b00 */
[----:B------:R-:W-:Y:S01]  /*0a20*/  UIADD3 UR4, UPT, UPT, UR4, 0x4, URZ ;  /* 0x0000000404047890 */ /* 0x000fe2000fffe0ff */
[----:B---3--:R-:W-:-:S08]  /*0a30*/  DFMA R6, R4, R6, R26 ;  /* 0x000000060406722b */ /* 0x008fd0000000001a */
[----:B----4-:R-:W-:-:S08]  /*0a40*/  DFMA R6, R10, R8, R6 ;  /* 0x000000080a06722b */ /* 0x010fd00000000006 */
[----:B--2---:R-:W-:-:S08]  /*0a50*/  DFMA R6, R14, R12, R6 ;  /* 0x0000000c0e06722b */ /* 0x004fd00000000006 */
[----:B-----5:R-:W-:-:S11]  /*0a60*/  DFMA R26, R20, R18, R6 ;  /* 0x00000012141a722b */ /* 0x020fd60000000006 */
.L_x_63:
[----:B------:R-:W-:Y:S05]  /*0a70*/  BRA.U !UP1, `(.L_x_59) ;  /* 0x0000000109507547 */ /* 0x000fea000b800000 */
[----:B------:R-:W0:Y:S01]  /*0a80*/  LDC.64 R6, c[0x0][0x380] ;  /* 0x0000e000ff067b82 */ /* 0x000e220000000a00 */
[----:B------:R-:W-:Y:S01]  /*0a90*/  IADD3 R9, PT, PT, R28, UR4, RZ ;  /* 0x000000041c097c10 */ /* 0x000fe2000fffe0ff */
[----:B------:R-:W-:Y:S01]  /*0aa0*/  VIADD R11, R2, UR4 ;  /* 0x00000004020b7c36 */ /* 0x000fe20008000000 */
[----:B------:R-:W-:-:S05]  /*0ab0*/  UIADD3 UR5, UPT, UPT, -UR5, URZ, URZ ;  /* 0x000000ff05057290 */ /* 0x000fca000fffe1ff */
[----:B------:R-:W1:Y:S01]  /*0ac0*/  LDC.64 R4, c[0x0][0x388] ;  /* 0x0000e200ff047b82 */ /* 0x000e620000000a00 */
[----:B0-----:R-:W-:-:S04]  /*0ad0*/  IMAD.WIDE.U32 R6, R9, 0x8, R6 ;  /* 0x0000000809067825 */ /* 0x001fc800078e0006 */
[----:B------:R-:W-:Y:S01]  /*0ae0*/  IMAD.MOV.U32 R10, RZ, RZ, R6 ;  /* 0x000000ffff0a7224 */ /* 0x000fe200078e0006 */
[----:B------:R-:W-:-:S07]  /*0af0*/  MOV R13, R7 ;  /* 0x00000007000d7202 */ /* 0x000fce0000000f00 */
.L_x_64:
[----:B-1----:R-:W-:Y:S01]  /*0b00*/  IMAD.WIDE R6, R11, 0x8, R4 ;  /* 0x000000080b067825 */ /* 0x002fe200078e0204 */
[----:B------:R-:W-:-:S03]  /*0b10*/  MOV R8, R10 ;  /* 0x0000000a00087202 */ /* 0x000fc60000000f00 */
[----:B------:R-:W-:Y:S02]  /*0b20*/  IMAD.MOV.U32 R9, RZ, RZ, R13 ;  /* 0x000000ffff097224 */ /* 0x000fe400078e000d */
[----:B------:R-:W2:Y:S04]  /*0b30*/  LDG.E.64 R6, desc[UR12][R6.64] ;  /* 0x0000000c06067981 */ /* 0x000ea8000c1e1b00 */
[----:B------:R-:W2:Y:S01]  /*0b40*/  LDG.E.64 R8, desc[UR12][R8.64] ;  /* 0x0000000c08087981 */ /* 0x000ea2000c1e1b00 */
[----:B------:R-:W-:Y:S01]  /*0b50*/  UIADD3 UR5, UPT, UPT, UR5, 0x1, URZ ;  /* 0x0000000105057890 */ /* 0x000fe2000fffe0ff */
[----:B------:R-:W-:Y:S02]  /*0b60*/  IADD3 R10, P0, PT, R10, 0x8, RZ ;  /* 0x000000080a0a7810 */ /* 0x000fe40007f1e0ff */
[----:B------:R-:W-:Y:S01]  /*0b70*/  IADD3 R11, PT, PT, R11, 0x1, RZ ;  /* 0x000000010b0b7810 */ /* 0x000fe20007ffe0ff */
[----:B------:R-:W-:Y:S01]  /*0b80*/  UISETP.NE.AND UP0, UPT, UR5, URZ, UPT ;  /* 0x000000ff0500728c */ /* 0x000fe2000bf05270 */
[----:B------:R-:W-:Y:S01]  /*0b90*/  IADD3.X R13, PT, PT, RZ, R13, RZ, P0, !PT ;  /* 0x0000000dff0d7210 */ /* 0x000fe200007fe4ff */
[----:B--2---:R-:W-:-:S07]  /*0ba0*/  DFMA R26, R8, R6, R26 ;  /* 0x00000006081a722b */ /* 0x004fce000000001a */
[----:B------:R-:W-:Y:S05]  /*0bb0*/  BRA.U UP0, `(.L_x_64) ;  /* 0xfffffffd00d07547 */ /* 0x000fea000b83ffff */
.L_x_59:
[----:B------:R-:W0:Y:S01]  /*0bc0*/  LDC.64 R4, c[0x0][0x390] ;  /* 0x0000e400ff047b82 */ /* 0x000e220000000a00 */
[----:B------:R-:W-:-:S04]  /*0bd0*/  IMAD R3, R3, UR11, R0 ;  /* 0x0000000b03037c24 */ /* 0x000fc8000f8e0200 */
[----:B0-----:R-:W-:-:S05]  /*0be0*/  IMAD.WIDE R2, R3, 0x8, R4 ;  /* 0x0000000803027825 */ /* 0x001fca00078e0204 */
[----:B------:R-:W-:Y:S01]  /*0bf0*/  STG.E.64 desc[UR12][R2.64], R26 ;  /* 0x0000001a02007986 */ /* 0x000fe2000c101b0c */
[----:B------:R-:W-:Y:S05]  /*0c00*/  EXIT ;  /* 0x000000000000794d */ /* 0x000fea0003800000 */
.L_x_65:
        /* <DEDUP_REMOVED lines=15> */
.L_x_72:


//--------------------- .nv.shared.reserved.0     --------------------------
	.section	.nv.shared.reserved.0,"aw",@nobits
	.weak		__nv_reservedSMEM_offset_0_alias
	.size		__nv_reservedSMEM_offset_0_alias, 0, 64
	.other		__nv_reservedSMEM_offset_0_alias,@"STO_CUDA_RESERVED_SHARED STV_DEFAULT"
__nv_reservedSMEM_offset_0_alias:
	.zero		0
	.zero		64


//--------------------- .nv.constant0._Z7softmaxPdii --------------------------
	.section	.nv.constant0._Z7softmaxPdii,"a",@progbits
	.sectionflags	@""
	.align	4
.nv.constant0._Z7softmaxPdii:
	.zero		912


//--------------------- .nv.constant0._Z21segunda_multiplicacaoPdS_S_iii --------------------------
	.section	.nv.constant0._Z21segunda_multiplicacaoPdS_S_iii,"a",@progbits
	.sectionflags	@""
	.align	4
.nv.constant0._Z21segunda_multiplicacaoPdS_S_iii:
	.zero		932


//--------------------- .nv.constant0._Z22primeira_multiplicacaoPdS_S_iiid --------------------------
	.section	.nv.constant0._Z22primeira_multiplicacaoPdS_S_iiid,"a",@progbits
	.sectionflags	@""
	.align	4
.nv.constant0._Z22primeira_multiplicacaoPdS_S_iiid:
	.zero		944


//--------------------- .nv.constant0._Z8transporPdS_ii --------------------------
	.section	.nv.constant0._Z8transporPdS_ii,"a",@progbits
	.sectionflags	@""
	.align	4
.nv.constant0._Z8transporPdS_ii:
	.zero		920


//--------------------- .nv.constant0._Z20transformacao_linearPdS_S_iii --------------------------
	.section	.nv.constant0._Z20transformacao_linearPdS_S_iii,"a",@progbits
	.sectionflags	@""
	.align	4
.nv.constant0._Z20transformacao_linearPdS_S_iii:
	.zero		932


//--------------------- SYMBOLS --------------------------

	.type		.nv.reservedSmem.offset0,@object
	.size		.nv.reservedSmem.offset0,0x4
